	.target	sm_90a

	.elftype	@"ET_EXEC"


//--------------------- .note.nv.tkinfo           --------------------------
	.section	.note.nv.tkinfo,"",@"SHT_NOTE"
	.sectionflags	@"SHF_NOTE_NV_TKINFO"
	.tkinfo
        /*0018*/ 	.word	0x00000002
        /*0030*/ 	.string	""
        /*0030*/ 	.string	"ptxas"
        /*0030*/ 	.string	"Cuda compilation tools, release 13.0, V13.0.88"
        /*0030*/ 	.string	"Build cuda_13.0.r13.0/compiler.36424714_0"
        /*0030*/ 	.string	"-v  -suppress-debug-info  -lineinfo  -arch sm_90a "



//--------------------- .note.nv.cuinfo           --------------------------
	.section	.note.nv.cuinfo,"",@"SHT_NOTE"
	.sectionflags	@"SHF_NOTE_NV_CUINFO"
        /*0018*/ 	.short	0x0002
        /*001a*/ 	.short	0x005a
        /*001c*/ 	.short	0x0082
	.zero		2


//--------------------- .nv.info                  --------------------------
	.section	.nv.info,"",@"SHT_CUDA_INFO"
	.align	4


	//----- nvinfo : EIATTR_REGCOUNT
	.align		4
        /*0000*/ 	.byte	0x04, 0x2f
        /*0002*/ 	.short	(.L_1 - .L_0)
	.align		4
.L_0:
        /*0004*/ 	.word	index@(gluon_wgmma)
        /*0008*/ 	.word	0x0000009a


	//----- nvinfo : EIATTR_FRAME_SIZE
	.align		4
.L_1:
        /*000c*/ 	.byte	0x04, 0x11
        /*000e*/ 	.short	(.L_3 - .L_2)
	.align		4
.L_2:
        /*0010*/ 	.word	index@(gluon_wgmma)
        /*0014*/ 	.word	0x00000000


	//----- nvinfo : EIATTR_MIN_STACK_SIZE
	.align		4
.L_3:
        /*0018*/ 	.byte	0x04, 0x12
        /*001a*/ 	.short	(.L_5 - .L_4)
	.align		4
.L_4:
        /*001c*/ 	.word	index@(gluon_wgmma)
        /*0020*/ 	.word	0x00000000
.L_5:


//--------------------- .nv.compat                --------------------------
	.section	.nv.compat,"",@"SHT_CUDA_COMPAT_INFO"
	.align	4
        /*0000*/ 	.byte	0x02, 0x09, 0x01, 0x00, 0x02, 0x02, 0x04, 0x00, 0x02, 0x05, 0x05, 0x00, 0x03, 0x07, 0x01, 0x01
        /*0010*/ 	.byte	0x02, 0x03, 0x03, 0x00, 0x02, 0x06, 0x01, 0x00, 0x04, 0x0b, 0x08, 0x00, 0x00, 0x00, 0x00, 0x00
        /*0020*/ 	.byte	0x00, 0x00, 0x00, 0x00


//--------------------- .nv.info.gluon_wgmma      --------------------------
	.section	.nv.info.gluon_wgmma,"",@"SHT_CUDA_INFO"
	.sectionflags	@""
	.align	4


	//----- nvinfo : EIATTR_CUDA_API_VERSION
	.align		4
        /*0000*/ 	.byte	0x04, 0x37
        /*0002*/ 	.short	(.L_7 - .L_6)
.L_6:
        /*0004*/ 	.word	0x00000082


	//----- nvinfo : EIATTR_KPARAM_INFO
	.align		4
.L_7:
        /*0008*/ 	.byte	0x04, 0x17
        /*000a*/ 	.short	(.L_9 - .L_8)
.L_8:
        /*000c*/ 	.word	0x00000000
        /*0010*/ 	.short	0x000a
        /*0012*/ 	.short	0x0048
        /*0014*/ 	.byte	0x00, 0xf4, 0x21, 0x00


	//----- nvinfo : EIATTR_KPARAM_INFO
	.align		4
.L_9:
        /*0018*/ 	.byte	0x04, 0x17
        /*001a*/ 	.short	(.L_11 - .L_10)
.L_10:
        /*001c*/ 	.word	0x00000000
        /*0020*/ 	.short	0x0009
        /*0022*/ 	.short	0x0040
        /*0024*/ 	.byte	0x00, 0xf4, 0x21, 0x00


	//----- nvinfo : EIATTR_KPARAM_INFO
	.align		4
.L_11:
        /*0028*/ 	.byte	0x04, 0x17
        /*002a*/ 	.short	(.L_13 - .L_12)
.L_12:
        /*002c*/ 	.word	0x00000000
        /*0030*/ 	.short	0x0008
        /*0032*/ 	.short	0x0038
        /*0034*/ 	.byte	0x00, 0xf0, 0x21, 0x00


	//----- nvinfo : EIATTR_KPARAM_INFO
	.align		4
.L_13:
        /*0038*/ 	.byte	0x04, 0x17
        /*003a*/ 	.short	(.L_15 - .L_14)
.L_14:
        /*003c*/ 	.word	0x00000000
        /*0040*/ 	.short	0x0007
        /*0042*/ 	.short	0x0030
        /*0044*/ 	.byte	0x00, 0xf0, 0x21, 0x00


	//----- nvinfo : EIATTR_KPARAM_INFO
	.align		4
.L_15:
        /*0048*/ 	.byte	0x04, 0x17
        /*004a*/ 	.short	(.L_17 - .L_16)
.L_16:
        /*004c*/ 	.word	0x00000000
        /*0050*/ 	.short	0x0006
        /*0052*/ 	.short	0x0028
        /*0054*/ 	.byte	0x00, 0xf0, 0x21, 0x00


	//----- nvinfo : EIATTR_KPARAM_INFO
	.align		4
.L_17:
        /*0058*/ 	.byte	0x04, 0x17
        /*005a*/ 	.short	(.L_19 - .L_18)
.L_18:
        /*005c*/ 	.word	0x00000000
        /*0060*/ 	.short	0x0005
        /*0062*/ 	.short	0x0020
        /*0064*/ 	.byte	0x00, 0xf0, 0x11, 0x00


	//----- nvinfo : EIATTR_KPARAM_INFO
	.align		4
.L_19:
        /*0068*/ 	.byte	0x04, 0x17
        /*006a*/ 	.short	(.L_21 - .L_20)
.L_20:
        /*006c*/ 	.word	0x00000000
        /*0070*/ 	.short	0x0004
        /*0072*/ 	.short	0x001c
        /*0074*/ 	.byte	0x00, 0xf0, 0x11, 0x00


	//----- nvinfo : EIATTR_KPARAM_INFO
	.align		4
.L_21:
        /*0078*/ 	.byte	0x04, 0x17
        /*007a*/ 	.short	(.L_23 - .L_22)
.L_22:
        /*007c*/ 	.word	0x00000000
        /*0080*/ 	.short	0x0003
        /*0082*/ 	.short	0x0018
        /*0084*/ 	.byte	0x00, 0xf0, 0x11, 0x00


	//----- nvinfo : EIATTR_KPARAM_INFO
	.align		4
.L_23:
        /*0088*/ 	.byte	0x04, 0x17
        /*008a*/ 	.short	(.L_25 - .L_24)
.L_24:
        /*008c*/ 	.word	0x00000000
        /*0090*/ 	.short	0x0002
        /*0092*/ 	.short	0x0010
        /*0094*/ 	.byte	0x00, 0xf4, 0x21, 0x00


	//----- nvinfo : EIATTR_KPARAM_INFO
	.align		4
.L_25:
        /*0098*/ 	.byte	0x04, 0x17
        /*009a*/ 	.short	(.L_27 - .L_26)
.L_26:
        /*009c*/ 	.word	0x00000000
        /*00a0*/ 	.short	0x0001
        /*00a2*/ 	.short	0x0008
        /*00a4*/ 	.byte	0x00, 0xf4, 0x21, 0x00


	//----- nvinfo : EIATTR_KPARAM_INFO
	.align		4
.L_27:
        /*00a8*/ 	.byte	0x04, 0x17
        /*00aa*/ 	.short	(.L_29 - .L_28)
.L_28:
        /*00ac*/ 	.word	0x00000000
        /*00b0*/ 	.short	0x0000
        /*00b2*/ 	.short	0x0000
        /*00b4*/ 	.byte	0x00, 0xf4, 0x21, 0x00


	//----- nvinfo : EIATTR_SPARSE_MMA_MASK
	.align		4
.L_29:
        /*00b8*/ 	.byte	0x03, 0x50
        /*00ba*/ 	.short	0x0000


	//----- nvinfo : EIATTR_MAXREG_COUNT
	.align		4
        /*00bc*/ 	.byte	0x03, 0x1b
        /*00be*/ 	.short	0x00ff


	//----- nvinfo : EIATTR_NUM_BARRIERS
	.align		4
        /*00c0*/ 	.byte	0x02, 0x4c
        /*00c2*/ 	.byte	0x01
	.zero		1


	//----- nvinfo : EIATTR_MERCURY_ISA_VERSION
	.align		4
        /*00c4*/ 	.byte	0x03, 0x5f
        /*00c6*/ 	.short	0x0101


	//----- nvinfo : EIATTR_INT_WARP_WIDE_INSTR_OFFSETS
	.align		4
        /*00c8*/ 	.byte	0x04, 0x31
        /*00ca*/ 	.short	(.L_31 - .L_30)


	//   ....[0]....
.L_30:
        /*00cc*/ 	.word	0x000016a0


	//   ....[1]....
        /*00d0*/ 	.word	0x00001730


	//   ....[2]....
        /*00d4*/ 	.word	0x00002270


	//   ....[3]....
        /*00d8*/ 	.word	0x00002290


	//   ....[4]....
        /*00dc*/ 	.word	0x000023c0


	//   ....[5]....
        /*00e0*/ 	.word	0x00002400


	//   ....[6]....
        /*00e4*/ 	.word	0x00002d80


	//----- nvinfo : EIATTR_COOP_GROUP_MASK_REGIDS
	.align		4
.L_31:
        /*00e8*/ 	.byte	0x04, 0x29
        /*00ea*/ 	.short	(.L_33 - .L_32)


	//   ....[0]....
.L_32:
        /*00ec*/ 	.word	0xffffffff


	//   ....[1]....
        /*00f0*/ 	.word	0xffffffff


	//   ....[2]....
        /*00f4*/ 	.word	0xffffffff


	//----- nvinfo : EIATTR_COOP_GROUP_INSTR_OFFSETS
	.align		4
.L_33:
        /*00f8*/ 	.byte	0x04, 0x28
        /*00fa*/ 	.short	(.L_35 - .L_34)


	//   ....[0]....
.L_34:
        /*00fc*/ 	.word	0x00000160


	//   ....[1]....
        /*0100*/ 	.word	0x00000750


	//   ....[2]....
        /*0104*/ 	.word	0x00000d20


	//----- nvinfo : EIATTR_MBARRIER_INSTR_OFFSETS
	.align		4
.L_35:
        /*0108*/ 	.byte	0x04, 0x39
        /*010a*/ 	.short	(.L_37 - .L_36)


	//   ....[0]....
.L_36:
        /*010c*/ 	.word	0x000017b0
        /*0110*/ 	.word	0x000000ff
        /*0114*/ 	.word	0x00014000
        /*0118*/ 	.short	0x0100
        /*011a*/ 	.byte	0x20
	.zero		1


	//   ....[1]....
        /*011c*/ 	.word	0x00002460
        /*0120*/ 	.word	0x000000ff
        /*0124*/ 	.word	0x00014000
        /*0128*/ 	.short	0x010a
        /*012a*/ 	.byte	0x20
	.zero		1


	//   ....[2]....
        /*012c*/ 	.word	0x00002da0
        /*0130*/ 	.word	0x000000ff
        /*0134*/ 	.word	0x00014000
        /*0138*/ 	.short	0x0108
        /*013a*/ 	.byte	0x20
	.zero		1


	//   ....[3]....
        /*013c*/ 	.word	0x00003340
        /*0140*/ 	.word	0x000000ff
        /*0144*/ 	.word	0x00014000
        /*0148*/ 	.short	0x010a
        /*014a*/ 	.byte	0x20
	.zero		1


	//----- nvinfo : EIATTR_NUM_MBARRIERS
	.align		4
.L_37:
        /*014c*/ 	.byte	0x03, 0x38
        /*014e*/ 	.short	0x0001


	//----- nvinfo : EIATTR_EXIT_INSTR_OFFSETS
	.align		4
        /*0150*/ 	.byte	0x04, 0x1c
        /*0152*/ 	.short	(.L_39 - .L_38)


	//   ....[0]....
.L_38:
        /*0154*/ 	.word	0x00003330


	//----- nvinfo : EIATTR_REQNTID
	.align		4
.L_39:
        /*0158*/ 	.byte	0x04, 0x10
        /*015a*/ 	.short	(.L_41 - .L_40)
.L_40:
        /*015c*/ 	.word	0x00000080
        /*0160*/ 	.word	0x00000001
        /*0164*/ 	.word	0x00000001


	//----- nvinfo : EIATTR_CRS_STACK_SIZE
	.align		4
.L_41:
        /*0168*/ 	.byte	0x04, 0x1e
        /*016a*/ 	.short	(.L_43 - .L_42)
.L_42:
        /*016c*/ 	.word	0x00000000


	//----- nvinfo : EIATTR_CBANK_PARAM_SIZE
	.align		4
.L_43:
        /*0170*/ 	.byte	0x03, 0x19
        /*0172*/ 	.short	0x0050


	//----- nvinfo : EIATTR_PARAM_CBANK
	.align		4
        /*0174*/ 	.byte	0x04, 0x0a
        /*0176*/ 	.short	(.L_45 - .L_44)
	.align		4
.L_44:
        /*0178*/ 	.word	index@(.nv.constant0.gluon_wgmma)
        /*017c*/ 	.short	0x0210
        /*017e*/ 	.short	0x0050


	//----- nvinfo : EIATTR_SW_WAR
	.align		4
.L_45:
        /*0180*/ 	.byte	0x04, 0x36
        /*0182*/ 	.short	(.L_47 - .L_46)
.L_46:
        /*0184*/ 	.word	0x00000008
.L_47:


//--------------------- .nv.callgraph             --------------------------
	.section	.nv.callgraph,"",@"SHT_CUDA_CALLGRAPH"
	.align	4
	.sectionentsize	8
	.align		4
        /*0000*/ 	.word	0x00000000
	.align		4
        /*0004*/ 	.word	0xffffffff
	.align		4
        /*0008*/ 	.word	0x00000000
	.align		4
        /*000c*/ 	.word	0xfffffffe
	.align		4
        /*0010*/ 	.word	0x00000000
	.align		4
        /*0014*/ 	.word	0xfffffffd
	.align		4
        /*0018*/ 	.word	0x00000000
	.align		4
        /*001c*/ 	.word	0xfffffffc


//--------------------- .text.gluon_wgmma         --------------------------
	.section	.text.gluon_wgmma,"ax",@progbits
	.align	128
        .global         gluon_wgmma
        .type           gluon_wgmma,@function
        .size           gluon_wgmma,(.L_x_52 - gluon_wgmma)
        .other          gluon_wgmma,@"STO_CUDA_ENTRY STV_DEFAULT"
gluon_wgmma:
.text.gluon_wgmma:
[----:B------:R-:W-:Y:S01]  /*0000*/  LDC R1, c[0x0][0x28] ;  /* 0x00000a00ff017b82 */ /* 0x000fe20000000800 */
[----:B------:R-:W1:Y:S07]  /*0010*/  S2R R0, SR_TID.X ;  /* 0x0000000000007919 */ /* 0x000e6e0000002100 */
[----:B------:R-:W2:Y:S01]  /*0020*/  S2UR UR4, SR_CgaCtaId ;  /* 0x00000000000479c3 */ /* 0x000ea20000008800 */
[----:B------:R-:W-:Y:S01]  /*0030*/  MOV R2, 0x400 ;  /* 0x0000040000027802 */ /* 0x000fe20000000f00 */
[----:B------:R-:W-:Y:S01]  /*0040*/  BSSY B0, `(.L_x_0) ;  /* 0x0000020000007945 */ /* 0x000fe20003800000 */
[----:B------:R-:W3:Y:S02]  /*0050*/  S2R R4, SR_CTAID.Y ;  /* 0x0000000000047919 */ /* 0x000ee40000002600 */
[----:B------:R-:W-:Y:S01]  /*0060*/  R2UR UR32, R2 ;  /* 0x00000000022072ca */ /* 0x000fe200000e0000 */
[----:B------:R-:W3:Y:S02]  /*0070*/  S2R R9, SR_CTAID.Z ;  /* 0x0000000000097919 */ /* 0x000ee40000002700 */
[----:B------:R-:W4:Y:S01]  /*0080*/  LDC R13, c[0x0][0x228] ;  /* 0x00008a00ff0d7b82 */ /* 0x000f220000000800 */
[----:B------:R-:W5:Y:S07]  /*0090*/  S2R R5, SR_CTAID.X ;  /* 0x0000000000057919 */ /* 0x000f6e0000002500 */
[----:B------:R-:W3:Y:S08]  /*00a0*/  LDC R20, c[0x0][0x230] ;  /* 0x00008c00ff147b82 */ /* 0x000ef00000000800 */
[----:B------:R-:W5:Y:S01]  /*00b0*/  LDC R6, c[0x0][0xc] ;  /* 0x00000300ff067b82 */ /* 0x000f620000000800 */
[----:B--2---:R-:W-:Y:S01]  /*00c0*/  ULEA UR32, UR4, UR32, 0x18 ;  /* 0x0000002004207291 */ /* 0x004fe2000f8ec03f */
[----:B-1----:R-:W-:-:S06]  /*00d0*/  LOP3.LUT R7, R0, 0x7f, RZ, 0xc0, !PT ;  /* 0x0000007f00077812 */ /* 0x002fcc00078ec0ff */
[----:B------:R-:W1:Y:S01]  /*00e0*/  LDC R8, c[0x0][0x10] ;  /* 0x00000400ff087b82 */ /* 0x000e620000000800 */
[----:B----4-:R-:W-:Y:S01]  /*00f0*/  VIADD R13, R13, 0xffffffff ;  /* 0xffffffff0d0d7836 */ /* 0x010fe20000000000 */
[C---:B------:R-:W-:Y:S02]  /*0100*/  ISETP.GE.U32.AND P0, PT, R7.reuse, 0x20, PT ;  /* 0x000000200700780c */ /* 0x040fe40003f06070 */
[C---:B------:R-:W-:Y:S02]  /*0110*/  ISETP.NE.U32.AND P1, PT, R7.reuse, RZ, PT ;  /* 0x000000ff0700720c */ /* 0x040fe40003f25070 */
[----:B------:R-:W-:Y:S01]  /*0120*/  LEA R11, R7, UR32, 0x2 ;  /* 0x00000020070b7c11 */ /* 0x000fe2000f8e10ff */
[----:B---3--:R-:W-:Y:S01]  /*0130*/  VIADD R12, R20, 0xffffffff ;  /* 0xffffffff140c7836 */ /* 0x008fe20000000000 */
[----:B------:R-:W2:Y:S07]  /*0140*/  LDC.64 R2, c[0x0][0x250] ;  /* 0x00009400ff027b82 */ /* 0x000eae0000000a00 */
[----:B------:R3:W-:Y:S01]  /*0150*/  @!P0 STS [R11], RZ ;  /* 0x000000ff0b008388 */ /* 0x0007e20000000800 */
[----:B------:R-:W-:-:S03]  /*0160*/  NOP ;  /* 0x0000000000007918 */ /* 0x000fc60000000000 */
[----:B------:R3:W-:Y:S01]  /*0170*/  @!P1 STS [UR32+0x24], R13 ;  /* 0x0000240dff009988 */ /* 0x0007e20008000820 */
[----:B-1----:R-:W-:-:S03]  /*0180*/  IMAD R4, R9, R8, R4 ;  /* 0x0000000809047224 */ /* 0x002fc600078e0204 */
[----:B------:R3:W-:Y:S01]  /*0190*/  @!P1 STS [UR32+0x20], R12 ;  /* 0x0000200cff009988 */ /* 0x0007e20008000820 */
[----:B-----5:R-:W-:-:S04]  /*01a0*/  IMAD R4, R4, R6, R5 ;  /* 0x0000000604047224 */ /* 0x020fc800078e0205 */
[----:B------:R-:W-:-:S05]  /*01b0*/  IMAD R10, R4, 0x180, RZ ;  /* 0x00000180040a7824 */ /* 0x000fca00078e02ff */
[----:B--2---:R-:W-:Y:S01]  /*01c0*/  IADD3 R4, P2, R10, R2, RZ ;  /* 0x000000020a047210 */ /* 0x004fe20007f5e0ff */
[----:B---3--:R-:W-:-:S12]  /*01d0*/  @P1 BRA `(.L_x_1) ;  /* 0x0000000000181947 */ /* 0x008fd80003800000 */
[----:B------:R-:W1:Y:S01]  /*01e0*/  LDS R5, [UR32+0x8] ;  /* 0x00000820ff057984 */ /* 0x000e620008000800 */
[----:B------:R-:W2:Y:S01]  /*01f0*/  LDC.64 R8, c[0x0][0x210] ;  /* 0x00008400ff087b82 */ /* 0x000ea20000000a00 */
[----:B------:R-:W-:Y:S02]  /*0200*/  IMAD.MOV.U32 R6, RZ, RZ, 0x70 ;  /* 0x00000070ff067424 */ /* 0x000fe400078e00ff */
[----:B--2---:R2:W-:Y:S03]  /*0210*/  STS.64 [UR32], R8 ;  /* 0x00000008ff007988 */ /* 0x0045e60008000a20 */
[----:B-1----:R-:W-:-:S05]  /*0220*/  LOP3.LUT R5, R5, 0x10, R6, 0xd8, !PT ;  /* 0x0000001005057812 */ /* 0x002fca00078ed806 */
[----:B------:R2:W-:Y:S02]  /*0230*/  STS [UR32+0x8], R5 ;  /* 0x00000805ff007988 */ /* 0x0005e40008000820 */
.L_x_1:
[----:B------:R-:W-:Y:S05]  /*0240*/  BSYNC B0 ;  /* 0x0000000000007941 */ /* 0x000fea0003800000 */
.L_x_0:
[----:B------:R-:W-:Y:S04]  /*0250*/  BSSY B0, `(.L_x_2) ;  /* 0x000000a000007945 */ /* 0x000fe80003800000 */
[----:B------:R-:W-:Y:S05]  /*0260*/  @P1 BRA `(.L_x_3) ;  /* 0x0000000000201947 */ /* 0x000fea0003800000 */
[----:B--2---:R-:W1:Y:S01]  /*0270*/  LDS R5, [UR32+0x34] ;  /* 0x00003420ff057984 */ /* 0x004e620008000800 */
[----:B------:R-:W-:Y:S02]  /*0280*/  IMAD.MOV.U32 R6, RZ, RZ, 0x3f000000 ;  /* 0x3f000000ff067424 */ /* 0x000fe400078e00ff */
[----:B------:R-:W-:Y:S01]  /*0290*/  @!P1 IMAD.MOV.U32 R8, RZ, RZ, 0xff ;  /* 0x000000ffff089424 */ /* 0x000fe200078e00ff */
[----:B------:R-:W2:Y:S02]  /*02a0*/  @!P1 LDS R9, [UR32+0x38] ;  /* 0x00003820ff099984 */ /* 0x000ea40008000800 */
[----:B-1----:R-:W-:Y:S02]  /*02b0*/  LOP3.LUT R5, R5, 0xff000000, R6, 0xb8, !PT ;  /* 0xff00000005057812 */ /* 0x002fe400078eb806 */
[----:B--2---:R-:W-:-:S03]  /*02c0*/  @!P1 LOP3.LUT R6, R9, 0xff, R8, 0xb8, !PT ;  /* 0x000000ff09069812 */ /* 0x004fc600078eb808 */
[----:B------:R1:W-:Y:S04]  /*02d0*/  STS [UR32+0x34], R5 ;  /* 0x00003405ff007988 */ /* 0x0003e80008000820 */
[----:B------:R1:W-:Y:S02]  /*02e0*/  @!P1 STS [UR32+0x38], R6 ;  /* 0x00003806ff009988 */ /* 0x0003e40008000820 */
.L_x_3:
[----:B------:R-:W-:Y:S05]  /*02f0*/  BSYNC B0 ;  /* 0x0000000000007941 */ /* 0x000fea0003800000 */
.L_x_2:
[----:B------:R-:W-:Y:S04]  /*0300*/  BSSY B0, `(.L_x_4) ;  /* 0x000000e000007945 */ /* 0x000fe80003800000 */
[----:B------:R-:W-:Y:S05]  /*0310*/  @P1 BRA `(.L_x_5) ;  /* 0x0000000000301947 */ /* 0x000fea0003800000 */
[----:B-1----:R-:W1:Y:S01]  /*0320*/  LDS R6, [UR32+0x34] ;  /* 0x00003420ff067984 */ /* 0x002e620008000800 */
[----:B--2---:R-:W2:Y:S03]  /*0330*/  LDC.64 R8, c[0x0][0x238] ;  /* 0x00008e00ff087b82 */ /* 0x004ea60000000a00 */
[----:B------:R-:W3:Y:S01]  /*0340*/  LDS R5, [UR32+0x1c] ;  /* 0x00001c20ff057984 */ /* 0x000ee20008000800 */
[C---:B--2---:R-:W-:Y:S01]  /*0350*/  SHF.L.U64.HI R9, R8.reuse, 0x1, R9 ;  /* 0x0000000108097819 */ /* 0x044fe20000010209 */
[----:B------:R-:W-:-:S03]  /*0360*/  IMAD.SHL.U32 R8, R8, 0x2, RZ ;  /* 0x0000000208087824 */ /* 0x000fc600078e00ff */
[--C-:B------:R-:W-:Y:S02]  /*0370*/  SHF.R.U32.HI R14, RZ, 0x4, R9.reuse ;  /* 0x00000004ff0e7819 */ /* 0x100fe40000011609 */
[----:B------:R-:W-:-:S05]  /*0380*/  SHF.R.U64 R8, R8, 0x4, R9 ;  /* 0x0000000408087819 */ /* 0x000fca0000001209 */
[----:B------:R4:W-:Y:S01]  /*0390*/  STS [UR32+0xc], R8 ;  /* 0x00000c08ff007988 */ /* 0x0009e20008000820 */
[----:B-1----:R-:W-:Y:S02]  /*03a0*/  LOP3.LUT R6, R6, 0x7, RZ, 0xb8, !PT ;  /* 0x0000000706067812 */ /* 0x002fe400078eb8ff */
[----:B---3--:R-:W-:-:S03]  /*03b0*/  LOP3.LUT R5, R5, 0xf, R14, 0xb8, !PT ;  /* 0x0000000f05057812 */ /* 0x008fc600078eb80e */
[----:B------:R4:W-:Y:S04]  /*03c0*/  STS [UR32+0x34], R6 ;  /* 0x00003406ff007988 */ /* 0x0009e80008000820 */
[----:B------:R4:W-:Y:S02]  /*03d0*/  STS [UR32+0x1c], R5 ;  /* 0x00001c05ff007988 */ /* 0x0009e40008000820 */
.L_x_5:
[----:B------:R-:W-:Y:S05]  /*03e0*/  BSYNC B0 ;  /* 0x0000000000007941 */ /* 0x000fea0003800000 */
.L_x_4:
[----:B------:R-:W-:Y:S04]  /*03f0*/  BSSY B1, `(.L_x_6) ;  /* 0x000001c000017945 */ /* 0x000fe80003800000 */
[----:B------:R-:W-:Y:S01]  /*0400*/  BSSY B0, `(.L_x_7) ;  /* 0x0000017000007945 */ /* 0x000fe20003800000 */
[----:B------:R-:W-:Y:S01]  /*0410*/  IMAD.MOV.U32 R15, RZ, RZ, RZ ;  /* 0x000000ffff0f7224 */ /* 0x000fe200078e00ff */
[----:B------:R-:W-:Y:S02]  /*0420*/  LEA.HI.X.SX32 R16, R10, R3, 0x1, P2 ;  /* 0x000000030a107211 */ /* 0x000fe400010f0eff */
[----:B------:R-:W-:Y:S05]  /*0430*/  @P1 BRA `(.L_x_8) ;  /* 0x0000000000201947 */ /* 0x000fea0003800000 */
[----:B-12-4-:R-:W1:Y:S02]  /*0440*/  LDS R5, [UR32+0x34] ;  /* 0x00003420ff057984 */ /* 0x016e640008000800 */
[----:B-1----:R-:W-:-:S05]  /*0450*/  LOP3.LUT R5, R5, 0x38, RZ, 0xb8, !PT ;  /* 0x0000003805057812 */ /* 0x002fca00078eb8ff */
[----:B------:R1:W-:Y:S01]  /*0460*/  STS [UR32+0x34], R5 ;  /* 0x00003405ff007988 */ /* 0x0003e20008000820 */
[----:B------:R-:W-:Y:S05]  /*0470*/  @P1 BRA `(.L_x_9) ;  /* 0x0000000000201947 */ /* 0x000fea0003800000 */
[----:B-1----:R-:W1:Y:S01]  /*0480*/  LDS R5, [UR32+0x8] ;  /* 0x00000820ff057984 */ /* 0x002e620008000800 */
[----:B------:R-:W-:-:S05]  /*0490*/  IMAD.MOV.U32 R6, RZ, RZ, 0x780 ;  /* 0x00000780ff067424 */ /* 0x000fca00078e00ff */
[----:B-1----:R-:W-:-:S05]  /*04a0*/  LOP3.LUT R5, R5, 0x500, R6, 0xd8, !PT ;  /* 0x0000050005057812 */ /* 0x002fca00078ed806 */
[----:B------:R3:W-:Y:S02]  /*04b0*/  STS [UR32+0x8], R5 ;  /* 0x00000805ff007988 */ /* 0x0007e40008000820 */
.L_x_8:
[----:B------:R-:W-:Y:S05]  /*04c0*/  @P1 BRA `(.L_x_10) ;  /* 0x0000000000281947 */ /* 0x000fea0003800000 */
[----:B-1234-:R-:W1:Y:S02]  /*04d0*/  LDS R5, [UR32+0x8] ;  /* 0x00000820ff057984 */ /* 0x01ee640008000800 */
[----:B-1----:R-:W-:-:S05]  /*04e0*/  LOP3.LUT R5, R5, 0x1800, RZ, 0xb8, !PT ;  /* 0x0000180005057812 */ /* 0x002fca00078eb8ff */
[----:B------:R2:W-:Y:S02]  /*04f0*/  STS [UR32+0x8], R5 ;  /* 0x00000805ff007988 */ /* 0x0005e40008000820 */
.L_x_9:
[----:B------:R-:W-:Y:S05]  /*0500*/  @P1 BREAK B0 ;  /* 0x0000000000001942 */ /* 0x000fea0003800000 */
[----:B------:R-:W-:Y:S05]  /*0510*/  @P1 BRA `(.L_x_11) ;  /* 0x0000000000241947 */ /* 0x000fea0003800000 */
[----:B------:R-:W3:Y:S01]  /*0520*/  LDS R6, [UR32+0x8] ;  /* 0x00000820ff067984 */ /* 0x000ee20008000800 */
[----:B-12---:R-:W-:-:S05]  /*0530*/  IMAD.MOV.U32 R5, RZ, RZ, 0x6000 ;  /* 0x00006000ff057424 */ /* 0x006fca00078e00ff */
[----:B---3--:R-:W-:-:S04]  /*0540*/  LOP3.LUT R5, R6, 0x6000, R5, 0xd8, !PT ;  /* 0x0000600006057812 */ /* 0x008fc800078ed805 */
[----:B------:R-:W-:-:S05]  /*0550*/  LOP3.LUT R5, R5, 0x400000, RZ, 0xb8, !PT ;  /* 0x0040000005057812 */ /* 0x000fca00078eb8ff */
[----:B------:R5:W-:Y:S02]  /*0560*/  STS [UR32+0x8], R5 ;  /* 0x00000805ff007988 */ /* 0x000be40008000820 */
.L_x_10:
[----:B------:R-:W-:Y:S05]  /*0570*/  BSYNC B0 ;  /* 0x0000000000007941 */ /* 0x000fea0003800000 */
.L_x_7:
[----:B-12345:R-:W1:Y:S02]  /*0580*/  @!P1 LDS R5, [UR32+0x8] ;  /* 0x00000820ff059984 */ /* 0x03ee640008000800 */
[----:B-1----:R-:W-:-:S05]  /*0590*/  @!P1 LOP3.LUT R5, R5, 0x8000, RZ, 0xb8, !PT ;  /* 0x0000800005059812 */ /* 0x002fca00078eb8ff */
[----:B------:R3:W-:Y:S02]  /*05a0*/  @!P1 STS [UR32+0x8], R5 ;  /* 0x00000805ff009988 */ /* 0x0007e40008000820 */
.L_x_11:
[----:B------:R-:W-:Y:S05]  /*05b0*/  BSYNC B1 ;  /* 0x0000000000017941 */ /* 0x000fea0003800000 */
.L_x_6:
[----:B------:R-:W-:Y:S05]  /*05c0*/  WARPSYNC.ALL ;  /* 0x0000000000007948 */ /* 0x000fea0003800000 */
[----:B------:R-:W4:Y:S02]  /*05d0*/  LDC R14, c[0x0][0x22c] ;  /* 0x00008b00ff0e7b82 */ /* 0x000f240000000800 */
[----:B----4-:R-:W-:Y:S01]  /*05e0*/  VIADD R14, R14, 0xffffffff ;  /* 0xffffffff0e0e7836 */ /* 0x010fe20000000000 */
[----:B------:R-:W-:Y:S06]  /*05f0*/  @P0 BRA `(.L_x_12) ;  /* 0x0000000000300947 */ /* 0x000fec0003800000 */
[----:B-123--:R-:W1:Y:S01]  /*0600*/  S2R R5, SR_LANEID ;  /* 0x0000000000057919 */ /* 0x00ee620000000000 */
[----:B------:R-:W-:Y:S05]  /*0610*/  WARPSYNC.ALL ;  /* 0x0000000000007948 */ /* 0x000fea0003800000 */
[----:B-1----:R-:W-:-:S05]  /*0620*/  IMAD.SHL.U32 R5, R5, 0x4, RZ ;  /* 0x0000000405057824 */ /* 0x002fca00078e00ff */
[----:B------:R-:W1:Y:S01]  /*0630*/  LDS R17, [R5+UR32] ;  /* 0x0000002005117984 */ /* 0x000e620008000800 */
[----:B------:R-:W-:Y:S02]  /*0640*/  R2UR UR4, R4 ;  /* 0x00000000040472ca */ /* 0x000fe400000e0000 */
[----:B------:R-:W-:Y:S02]  /*0650*/  R2UR UR5, R16 ;  /* 0x00000000100572ca */ /* 0x000fe400000e0000 */
[----:B------:R-:W-:-:S05]  /*0660*/  IADD3 R8, P2, R5, R4, RZ ;  /* 0x0000000405087210 */ /* 0x000fca0007f5e0ff */
[----:B------:R-:W-:-:S05]  /*0670*/  IMAD.X R9, RZ, RZ, R16, P2 ;  /* 0x000000ffff097224 */ /* 0x000fca00010e0610 */
[----:B-1----:R4:W5:Y:S01]  /*0680*/  ATOMG.E.EXCH.STRONG.GPU PT, RZ, [R8], R17 ;  /* 0x0000001108ff73a8 */ /* 0x00296200041ee100 */
[----:B------:R-:W-:-:S04]  /*0690*/  DEPBAR {5,4,3,2,1,0} ;  /* 0x0000003f0000791a */ /* 0x000fc80000000000 */
[----:B------:R4:W-:Y:S01]  /*06a0*/  UTMACCTL.IV [UR4] ;  /* 0x00000000040079b9 */ /* 0x0009e20008000000 */
[----:B------:R-:W-:Y:S01]  /*06b0*/  NOP ;  /* 0x0000000000007918 */ /* 0x000fe20000000000 */
.L_x_12:
[----:B------:R-:W-:Y:S05]  /*06c0*/  @P0 BRA `(.L_x_13) ;  /* 0x00000000000c0947 */ /* 0x000fea0003800000 */
[----:B------:R0:W-:Y:S01]  /*06d0*/  UTMACMDFLUSH ;  /* 0x00000000000079b7 */ /* 0x0001e20000000000 */
[----:B------:R-:W-:Y:S05]  /*06e0*/  @P0 BRA `(.L_x_13) ;  /* 0x0000000000040947 */ /* 0x000fea0003800000 */
[----:B------:R-:W-:-:S04]  /*06f0*/  DEPBAR.LE SB0, 0x0 ;  /* 0x000080000000791a */ /* 0x000fc80000000000 */
.L_x_13:
[----:B------:R-:W-:Y:S05]  /*0700*/  WARPSYNC.ALL ;  /* 0x0000000000007948 */ /* 0x000fea0003800000 */
[----:B-----5:R-:W-:Y:S06]  /*0710*/  BAR.SYNC.DEFER_BLOCKING 0x0 ;  /* 0x0000000000007b1d */ /* 0x020fec0000010000 */
[----:B------:R-:W-:Y:S02]  /*0720*/  BSSY B1, `(.L_x_14) ;  /* 0x000000b000017945 */ /* 0x000fe40003800000 */
[----:B------:R-:W-:Y:S06]  /*0730*/  BAR.SYNC.DEFER_BLOCKING 0x0 ;  /* 0x0000000000007b1d */ /* 0x000fec0000010000 */
[----:B------:R5:W-:Y:S01]  /*0740*/  @!P0 STS [R11], RZ ;  /* 0x000000ff0b008388 */ /* 0x000be20000000800 */
[----:B------:R-:W-:Y:S01]  /*0750*/  NOP ;  /* 0x0000000000007918 */ /* 0x000fe20000000000 */
[----:B------:R-:W-:Y:S05]  /*0760*/  @P1 BRA `(.L_x_15) ;  /* 0x0000000000181947 */ /* 0x000fea0003800000 */
[----:B-123--:R-:W1:Y:S01]  /*0770*/  LDS R5, [UR32+0x8] ;  /* 0x00000820ff057984 */ /* 0x00ee620008000800 */
[----:B----4-:R-:W2:Y:S01]  /*0780*/  LDC.64 R8, c[0x0][0x218] ;  /* 0x00008600ff087b82 */ /* 0x010ea20000000a00 */
[----:B------:R-:W-:Y:S02]  /*0790*/  IMAD.MOV.U32 R6, RZ, RZ, 0x70 ;  /* 0x00000070ff067424 */ /* 0x000fe400078e00ff */
[----:B--2---:R2:W-:Y:S03]  /*07a0*/  STS.64 [UR32], R8 ;  /* 0x00000008ff007988 */ /* 0x0045e60008000a20 */
[----:B-1----:R-:W-:-:S05]  /*07b0*/  LOP3.LUT R5, R5, 0x10, R6, 0xd8, !PT ;  /* 0x0000001005057812 */ /* 0x002fca00078ed806 */
[----:B------:R2:W-:Y:S02]  /*07c0*/  STS [UR32+0x8], R5 ;  /* 0x00000805ff007988 */ /* 0x0005e40008000820 */
.L_x_15:
[----:B----4-:R-:W-:Y:S05]  /*07d0*/  BSYNC B1 ;  /* 0x0000000000017941 */ /* 0x010fea0003800000 */
.L_x_14:
[----:B------:R-:W-:Y:S04]  /*07e0*/  BSSY B1, `(.L_x_16) ;  /* 0x000000a000017945 */ /* 0x000fe80003800000 */
[----:B------:R-:W-:Y:S05]  /*07f0*/  @P1 BRA `(.L_x_17) ;  /* 0x0000000000201947 */ /* 0x000fea0003800000 */
[----:B-123--:R-:W1:Y:S01]  /*0800*/  LDS R5, [UR32+0x34] ;  /* 0x00003420ff057984 */ /* 0x00ee620008000800 */
[----:B------:R-:W-:Y:S02]  /*0810*/  IMAD.MOV.U32 R8, RZ, RZ, 0x3f000000 ;  /* 0x3f000000ff087424 */ /* 0x000fe400078e00ff */
[----:B------:R-:W-:Y:S01]  /*0820*/  @!P1 IMAD.MOV.U32 R6, RZ, RZ, 0x7f ;  /* 0x0000007fff069424 */ /* 0x000fe200078e00ff */
[----:B------:R-:W2:Y:S02]  /*0830*/  @!P1 LDS R9, [UR32+0x38] ;  /* 0x00003820ff099984 */ /* 0x000ea40008000800 */
[----:B-1----:R-:W-:Y:S02]  /*0840*/  LOP3.LUT R5, R5, 0xff000000, R8, 0xb8, !PT ;  /* 0xff00000005057812 */ /* 0x002fe400078eb808 */
[----:B--2---:R-:W-:-:S03]  /*0850*/  @!P1 LOP3.LUT R6, R9, 0xff, R6, 0xb8, !PT ;  /* 0x000000ff09069812 */ /* 0x004fc600078eb806 */
[----:B------:R4:W-:Y:S04]  /*0860*/  STS [UR32+0x34], R5 ;  /* 0x00003405ff007988 */ /* 0x0009e80008000820 */
[----:B------:R4:W-:Y:S02]  /*0870*/  @!P1 STS [UR32+0x38], R6 ;  /* 0x00003806ff009988 */ /* 0x0009e40008000820 */
.L_x_17:
[----:B------:R-:W-:Y:S05]  /*0880*/  BSYNC B1 ;  /* 0x0000000000017941 */ /* 0x000fea0003800000 */
.L_x_16:
[----:B------:R-:W-:Y:S04]  /*0890*/  BSSY B1, `(.L_x_18) ;  /* 0x0000004000017945 */ /* 0x000fe80003800000 */
[----:B------:R-:W-:Y:S05]  /*08a0*/  @P1 BRA `(.L_x_19) ;  /* 0x0000000000081947 */ /* 0x000fea0003800000 */
[----:B------:R1:W-:Y:S04]  /*08b0*/  STS [UR32+0x24], R12 ;  /* 0x0000240cff007988 */ /* 0x0003e80008000820 */
[----:B------:R1:W-:Y:S02]  /*08c0*/  STS [UR32+0x20], R14 ;  /* 0x0000200eff007988 */ /* 0x0003e40008000820 */
.L_x_19:
[----:B------:R-:W-:Y:S05]  /*08d0*/  BSYNC B1 ;  /* 0x0000000000017941 */ /* 0x000fea0003800000 */
.L_x_18:
[----:B------:R-:W-:Y:S04]  /*08e0*/  BSSY B1, `(.L_x_20) ;  /* 0x000000e000017945 */ /* 0x000fe80003800000 */
[----:B------:R-:W-:Y:S05]  /*08f0*/  @P1 BRA `(.L_x_21) ;  /* 0x0000000000301947 */ /* 0x000fea0003800000 */
[----:B----4-:R-:W4:Y:S01]  /*0900*/  LDS R6, [UR32+0x34] ;  /* 0x00003420ff067984 */ /* 0x010f220008000800 */
[----:B--2---:R-:W2:Y:S03]  /*0910*/  LDC.64 R8, c[0x0][0x240] ;  /* 0x00009000ff087b82 */ /* 0x004ea60000000a00 */
[----:B-1-3--:R-:W1:Y:S01]  /*0920*/  LDS R5, [UR32+0x1c] ;  /* 0x00001c20ff057984 */ /* 0x00ae620008000800 */
[C---:B--2---:R-:W-:Y:S01]  /*0930*/  SHF.L.U64.HI R9, R8.reuse, 0x1, R9 ;  /* 0x0000000108097819 */ /* 0x044fe20000010209 */
[----:B------:R-:W-:-:S03]  /*0940*/  IMAD.SHL.U32 R8, R8, 0x2, RZ ;  /* 0x0000000208087824 */ /* 0x000fc600078e00ff */
[--C-:B------:R-:W-:Y:S02]  /*0950*/  SHF.R.U32.HI R12, RZ, 0x4, R9.reuse ;  /* 0x00000004ff0c7819 */ /* 0x100fe40000011609 */
[----:B------:R-:W-:-:S05]  /*0960*/  SHF.R.U64 R8, R8, 0x4, R9 ;  /* 0x0000000408087819 */ /* 0x000fca0000001209 */
[----:B------:R2:W-:Y:S01]  /*0970*/  STS [UR32+0xc], R8 ;  /* 0x00000c08ff007988 */ /* 0x0005e20008000820 */
[----:B----4-:R-:W-:Y:S02]  /*0980*/  LOP3.LUT R6, R6, 0x7, RZ, 0xb8, !PT ;  /* 0x0000000706067812 */ /* 0x010fe400078eb8ff */
[----:B-1----:R-:W-:-:S03]  /*0990*/  LOP3.LUT R5, R5, 0xf, R12, 0xb8, !PT ;  /* 0x0000000f05057812 */ /* 0x002fc600078eb80c */
[----:B------:R2:W-:Y:S04]  /*09a0*/  STS [UR32+0x34], R6 ;  /* 0x00003406ff007988 */ /* 0x0005e80008000820 */
[----:B------:R2:W-:Y:S02]  /*09b0*/  STS [UR32+0x1c], R5 ;  /* 0x00001c05ff007988 */ /* 0x0005e40008000820 */
.L_x_21:
[----:B------:R-:W-:Y:S05]  /*09c0*/  BSYNC B1 ;  /* 0x0000000000017941 */ /* 0x000fea0003800000 */
.L_x_20:
[----:B------:R-:W-:Y:S04]  /*09d0*/  BSSY B2, `(.L_x_22) ;  /* 0x000001a000027945 */ /* 0x000fe80003800000 */
[----:B------:R-:W-:Y:S04]  /*09e0*/  BSSY B1, `(.L_x_23) ;  /* 0x0000015000017945 */ /* 0x000fe80003800000 */
[----:B------:R-:W-:Y:S05]  /*09f0*/  @P1 BRA `(.L_x_24) ;  /* 0x0000000000201947 */ /* 0x000fea0003800000 */
[----:B-1234-:R-:W1:Y:S02]  /*0a00*/  LDS R5, [UR32+0x34] ;  /* 0x00003420ff057984 */ /* 0x01ee640008000800 */
[----:B-1----:R-:W-:-:S05]  /*0a10*/  LOP3.LUT R5, R5, 0x38, RZ, 0xb8, !PT ;  /* 0x0000003805057812 */ /* 0x002fca00078eb8ff */
[----:B------:R1:W-:Y:S01]  /*0a20*/  STS [UR32+0x34], R5 ;  /* 0x00003405ff007988 */ /* 0x0003e20008000820 */
[----:B------:R-:W-:Y:S05]  /*0a30*/  @P1 BRA `(.L_x_25) ;  /* 0x0000000000201947 */ /* 0x000fea0003800000 */
[----:B-1----:R-:W1:Y:S01]  /*0a40*/  LDS R5, [UR32+0x8] ;  /* 0x00000820ff057984 */ /* 0x002e620008000800 */
[----:B------:R-:W-:-:S05]  /*0a50*/  IMAD.MOV.U32 R6, RZ, RZ, 0x780 ;  /* 0x00000780ff067424 */ /* 0x000fca00078e00ff */
[----:B-1----:R-:W-:-:S05]  /*0a60*/  LOP3.LUT R5, R5, 0x500, R6, 0xd8, !PT ;  /* 0x0000050005057812 */ /* 0x002fca00078ed806 */
[----:B------:R1:W-:Y:S02]  /*0a70*/  STS [UR32+0x8], R5 ;  /* 0x00000805ff007988 */ /* 0x0003e40008000820 */
.L_x_24:
[----:B------:R-:W-:Y:S05]  /*0a80*/  @P1 BRA `(.L_x_26) ;  /* 0x0000000000281947 */ /* 0x000fea0003800000 */
[----:B-1234-:R-:W1:Y:S02]  /*0a90*/  LDS R5, [UR32+0x8] ;  /* 0x00000820ff057984 */ /* 0x01ee640008000800 */
[----:B-1----:R-:W-:-:S05]  /*0aa0*/  LOP3.LUT R5, R5, 0x1800, RZ, 0xb8, !PT ;  /* 0x0000180005057812 */ /* 0x002fca00078eb8ff */
[----:B------:R2:W-:Y:S02]  /*0ab0*/  STS [UR32+0x8], R5 ;  /* 0x00000805ff007988 */ /* 0x0005e40008000820 */
.L_x_25:
[----:B------:R-:W-:Y:S05]  /*0ac0*/  @P1 BREAK B1 ;  /* 0x0000000000011942 */ /* 0x000fea0003800000 */
[----:B------:R-:W-:Y:S05]  /*0ad0*/  @P1 BRA `(.L_x_27) ;  /* 0x0000000000241947 */ /* 0x000fea0003800000 */
[----:B-12---:R-:W1:Y:S01]  /*0ae0*/  LDS R5, [UR32+0x8] ;  /* 0x00000820ff057984 */ /* 0x006e620008000800 */
[----:B------:R-:W-:-:S05]  /*0af0*/  IMAD.MOV.U32 R6, RZ, RZ, 0x6000 ;  /* 0x00006000ff067424 */ /* 0x000fca00078e00ff */
[----:B-1----:R-:W-:-:S04]  /*0b00*/  LOP3.LUT R5, R5, 0x6000, R6, 0xd8, !PT ;  /* 0x0000600005057812 */ /* 0x002fc800078ed806 */
[----:B------:R-:W-:-:S05]  /*0b10*/  LOP3.LUT R5, R5, 0x400000, RZ, 0xb8, !PT ;  /* 0x0040000005057812 */ /* 0x000fca00078eb8ff */
[----:B------:R1:W-:Y:S02]  /*0b20*/  STS [UR32+0x8], R5 ;  /* 0x00000805ff007988 */ /* 0x0003e40008000820 */
.L_x_26:
[----:B------:R-:W-:Y:S05]  /*0b30*/  BSYNC B1 ;  /* 0x0000000000017941 */ /* 0x000fea0003800000 */
.L_x_23:
[----:B-1234-:R-:W1:Y:S02]  /*0b40*/  @!P1 LDS R5, [UR32+0x8] ;  /* 0x00000820ff059984 */ /* 0x01ee640008000800 */
[----:B-1----:R-:W-:-:S05]  /*0b50*/  @!P1 LOP3.LUT R5, R5, 0x8000, RZ, 0xb8, !PT ;  /* 0x0000800005059812 */ /* 0x002fca00078eb8ff */
[----:B------:R3:W-:Y:S02]  /*0b60*/  @!P1 STS [UR32+0x8], R5 ;  /* 0x00000805ff009988 */ /* 0x0007e40008000820 */
.L_x_27:
[----:B------:R-:W-:Y:S05]  /*0b70*/  BSYNC B2 ;  /* 0x0000000000027941 */ /* 0x000fea0003800000 */
.L_x_22:
[----:B------:R-:W-:Y:S05]  /*0b80*/  WARPSYNC.ALL ;  /* 0x0000000000007948 */ /* 0x000fea0003800000 */
[----:B------:R-:W-:-:S05]  /*0b90*/  VIADD R6, R10, 0x80 ;  /* 0x000000800a067836 */ /* 0x000fca0000000000 */
[----:B-123--:R-:W-:-:S04]  /*0ba0*/  IADD3 R5, P2, R6, R2, RZ ;  /* 0x0000000206057210 */ /* 0x00efc80007f5e0ff */
[----:B------:R-:W-:Y:S01]  /*0bb0*/  LEA.HI.X.SX32 R6, R6, R3, 0x1, P2 ;  /* 0x0000000306067211 */ /* 0x000fe200010f0eff */
[----:B------:R-:W-:Y:S08]  /*0bc0*/  @P0 BRA `(.L_x_28) ;  /* 0x0000000000300947 */ /* 0x000ff00003800000 */
[----:B------:R-:W1:Y:S01]  /*0bd0*/  S2R R8, SR_LANEID ;  /* 0x0000000000087919 */ /* 0x000e620000000000 */
[----:B------:R-:W-:Y:S05]  /*0be0*/  WARPSYNC.ALL ;  /* 0x0000000000007948 */ /* 0x000fea0003800000 */
[----:B-1----:R-:W-:-:S05]  /*0bf0*/  IMAD.SHL.U32 R12, R8, 0x4, RZ ;  /* 0x00000004080c7824 */ /* 0x002fca00078e00ff */
[----:B------:R-:W1:Y:S01]  /*0c00*/  LDS R17, [R12+UR32] ;  /* 0x000000200c117984 */ /* 0x000e620008000800 */
[----:B------:R-:W-:Y:S02]  /*0c10*/  R2UR UR4, R5 ;  /* 0x00000000050472ca */ /* 0x000fe400000e0000 */
[----:B------:R-:W-:Y:S02]  /*0c20*/  R2UR UR5, R6 ;  /* 0x00000000060572ca */ /* 0x000fe400000e0000 */
[----:B------:R-:W-:-:S05]  /*0c30*/  IADD3 R8, P2, R12, R5, RZ ;  /* 0x000000050c087210 */ /* 0x000fca0007f5e0ff */
[----:B------:R-:W-:-:S05]  /*0c40*/  IMAD.X R9, RZ, RZ, R6, P2 ;  /* 0x000000ffff097224 */ /* 0x000fca00010e0606 */
[----:B-1----:R1:W2:Y:S01]  /*0c50*/  ATOMG.E.EXCH.STRONG.GPU PT, RZ, [R8], R17 ;  /* 0x0000001108ff73a8 */ /* 0x0022a200041ee100 */
[----:B------:R-:W-:-:S04]  /*0c60*/  DEPBAR {5,4,3,2,1,0} ;  /* 0x0000003f0000791a */ /* 0x000fc80000000000 */
[----:B------:R1:W-:Y:S01]  /*0c70*/  UTMACCTL.IV [UR4] ;  /* 0x00000000040079b9 */ /* 0x0003e20008000000 */
[----:B------:R-:W-:Y:S01]  /*0c80*/  NOP ;  /* 0x0000000000007918 */ /* 0x000fe20000000000 */
.L_x_28:
[----:B------:R-:W-:Y:S05]  /*0c90*/  @P0 BRA `(.L_x_29) ;  /* 0x00000000000c0947 */ /* 0x000fea0003800000 */
[----:B------:R0:W-:Y:S01]  /*0ca0*/  UTMACMDFLUSH ;  /* 0x00000000000079b7 */ /* 0x0001e20000000000 */
[----:B------:R-:W-:Y:S05]  /*0cb0*/  @P0 BRA `(.L_x_29) ;  /* 0x0000000000040947 */ /* 0x000fea0003800000 */
[----:B------:R-:W-:-:S04]  /*0cc0*/  DEPBAR.LE SB0, 0x0 ;  /* 0x000080000000791a */ /* 0x000fc80000000000 */
.L_x_29:
[----:B------:R-:W-:Y:S05]  /*0cd0*/  WARPSYNC.ALL ;  /* 0x0000000000007948 */ /* 0x000fea0003800000 */
[----:B--2---:R-:W-:Y:S06]  /*0ce0*/  BAR.SYNC.DEFER_BLOCKING 0x0 ;  /* 0x0000000000007b1d */ /* 0x004fec0000010000 */
[----:B------:R-:W-:Y:S02]  /*0cf0*/  BSSY B2, `(.L_x_30) ;  /* 0x000000b000027945 */ /* 0x000fe40003800000 */
[----:B------:R-:W-:Y:S06]  /*0d00*/  BAR.SYNC.DEFER_BLOCKING 0x0 ;  /* 0x0000000000007b1d */ /* 0x000fec0000010000 */
[----:B------:R2:W-:Y:S01]  /*0d10*/  @!P0 STS [R11], RZ ;  /* 0x000000ff0b008388 */ /* 0x0005e20000000800 */
[----:B------:R-:W-:Y:S01]  /*0d20*/  NOP ;  /* 0x0000000000007918 */ /* 0x000fe20000000000 */
[----:B------:R-:W-:Y:S05]  /*0d30*/  @P1 BRA `(.L_x_31) ;  /* 0x0000000000181947 */ /* 0x000fea0003800000 */
[----:B-1----:R-:W1:Y:S01]  /*0d40*/  LDS R8, [UR32+0x8] ;  /* 0x00000820ff087984 */ /* 0x002e620008000800 */
[----:B------:R-:W3:Y:S01]  /*0d50*/  LDC.64 R18, c[0x0][0x220] ;  /* 0x00008800ff127b82 */ /* 0x000ee20000000a00 */
[----:B------:R-:W-:Y:S02]  /*0d60*/  IMAD.MOV.U32 R9, RZ, RZ, 0x70 ;  /* 0x00000070ff097424 */ /* 0x000fe400078e00ff */
[----:B---3--:R3:W-:Y:S03]  /*0d70*/  STS.64 [UR32], R18 ;  /* 0x00000012ff007988 */ /* 0x0087e60008000a20 */
[----:B-1----:R-:W-:-:S05]  /*0d80*/  LOP3.LUT R8, R8, 0x10, R9, 0xd8, !PT ;  /* 0x0000001008087812 */ /* 0x002fca00078ed809 */
[----:B------:R3:W-:Y:S02]  /*0d90*/  STS [UR32+0x8], R8 ;  /* 0x00000808ff007988 */ /* 0x0007e40008000820 */
.L_x_31:
[----:B-1----:R-:W-:Y:S05]  /*0da0*/  BSYNC B2 ;  /* 0x0000000000027941 */ /* 0x002fea0003800000 */
.L_x_30:
[----:B------:R-:W-:Y:S04]  /*0db0*/  BSSY B3, `(.L_x_32) ;  /* 0x0000011000037945 */ /* 0x000fe80003800000 */
[----:B------:R-:W-:Y:S04]  /*0dc0*/  BSSY B2, `(.L_x_33) ;  /* 0x000000e000027945 */ /* 0x000fe80003800000 */
[----:B------:R-:W-:Y:S05]  /*0dd0*/  @P1 BRA `(.L_x_34) ;  /* 0x0000000000241947 */ /* 0x000fea0003800000 */
[----:B---3--:R-:W1:Y:S01]  /*0de0*/  LDS R8, [UR32+0x34] ;  /* 0x00003420ff087984 */ /* 0x008e620008000800 */
[----:B------:R-:W-:-:S05]  /*0df0*/  IMAD.MOV.U32 R9, RZ, RZ, 0x3f000000 ;  /* 0x3f000000ff097424 */ /* 0x000fca00078e00ff */
[----:B-1----:R-:W-:-:S05]  /*0e00*/  LOP3.LUT R8, R8, 0xff000000, R9, 0xb8, !PT ;  /* 0xff00000008087812 */ /* 0x002fca00078eb809 */
[----:B------:R1:W-:Y:S01]  /*0e10*/  STS [UR32+0x34], R8 ;  /* 0x00003408ff007988 */ /* 0x0003e20008000820 */
[----:B------:R-:W-:Y:S05]  /*0e20*/  @P1 BRA `(.L_x_35) ;  /* 0x00000000001c1947 */ /* 0x000fea0003800000 */
[----:B-1----:R-:W1:Y:S01]  /*0e30*/  LDS R8, [UR32+0x38] ;  /* 0x00003820ff087984 */ /* 0x002e620008000800 */
[----:B------:R-:W-:-:S05]  /*0e40*/  IMAD.MOV.U32 R9, RZ, RZ, 0xff ;  /* 0x000000ffff097424 */ /* 0x000fca00078e00ff */
[----:B-1----:R-:W-:-:S05]  /*0e50*/  LOP3.LUT R8, R8, 0xff, R9, 0xb8, !PT ;  /* 0x000000ff08087812 */ /* 0x002fca00078eb809 */
[----:B------:R1:W-:Y:S02]  /*0e60*/  STS [UR32+0x38], R8 ;  /* 0x00003808ff007988 */ /* 0x0003e40008000820 */
.L_x_34:
[----:B------:R-:W-:Y:S05]  /*0e70*/  @P1 BREAK B2 ;  /* 0x0000000000021942 */ /* 0x000fea0003800000 */
[----:B------:R-:W-:Y:S05]  /*0e80*/  @P1 BRA `(.L_x_36) ;  /* 0x00000000000c1947 */ /* 0x000fea0003800000 */
[----:B------:R4:W-:Y:S02]  /*0e90*/  STS [UR32+0x20], R14 ;  /* 0x0000200eff007988 */ /* 0x0009e40008000820 */
.L_x_35:
[----:B------:R-:W-:Y:S05]  /*0ea0*/  BSYNC B2 ;  /* 0x0000000000027941 */ /* 0x000fea0003800000 */
.L_x_33:
[----:B------:R1:W-:Y:S02]  /*0eb0*/  @!P1 STS [UR32+0x24], R13 ;  /* 0x0000240dff009988 */ /* 0x0003e40008000820 */
.L_x_36:
[----:B------:R-:W-:Y:S05]  /*0ec0*/  BSYNC B3 ;  /* 0x0000000000037941 */ /* 0x000fea0003800000 */
.L_x_32:
[----:B------:R-:W-:Y:S05]  /*0ed0*/  WARPSYNC.ALL ;  /* 0x0000000000007948 */ /* 0x000fea0003800000 */
[----:B------:R-:W-:Y:S04]  /*0ee0*/  BSSY B3, `(.L_x_37) ;  /* 0x000000e000037945 */ /* 0x000fe80003800000 */
[----:B------:R-:W-:Y:S05]  /*0ef0*/  @P1 BRA `(.L_x_38) ;  /* 0x0000000000301947 */ /* 0x000fea0003800000 */
[----:B------:R-:W4:Y:S01]  /*0f00*/  LDS R9, [UR32+0x34] ;  /* 0x00003420ff097984 */ /* 0x000f220008000800 */
[----:B---3--:R-:W3:Y:S03]  /*0f10*/  LDC.64 R18, c[0x0][0x248] ;  /* 0x00009200ff127b82 */ /* 0x008ee60000000a00 */
[----:B-1----:R-:W1:Y:S01]  /*0f20*/  LDS R8, [UR32+0x1c] ;  /* 0x00001c20ff087984 */ /* 0x002e620008000800 */
[C---:B---3--:R-:W-:Y:S01]  /*0f30*/  SHF.L.U64.HI R12, R18.reuse, 0x1, R19 ;  /* 0x00000001120c7819 */ /* 0x048fe20000010213 */
[----:B--2--5:R-:W-:-:S03]  /*0f40*/  IMAD.SHL.U32 R11, R18, 0x2, RZ ;  /* 0x00000002120b7824 */ /* 0x024fc600078e00ff */
[--C-:B------:R-:W-:Y:S02]  /*0f50*/  SHF.R.U32.HI R13, RZ, 0x4, R12.reuse ;  /* 0x00000004ff0d7819 */ /* 0x100fe4000001160c */
[----:B------:R-:W-:-:S05]  /*0f60*/  SHF.R.U64 R11, R11, 0x4, R12 ;  /* 0x000000040b0b7819 */ /* 0x000fca000000120c */
[----:B------:R2:W-:Y:S01]  /*0f70*/  STS [UR32+0xc], R11 ;  /* 0x00000c0bff007988 */ /* 0x0005e20008000820 */
[----:B----4-:R-:W-:Y:S02]  /*0f80*/  LOP3.LUT R9, R9, 0x7, RZ, 0xb8, !PT ;  /* 0x0000000709097812 */ /* 0x010fe400078eb8ff */
[----:B-1----:R-:W-:-:S03]  /*0f90*/  LOP3.LUT R8, R8, 0xf, R13, 0xb8, !PT ;  /* 0x0000000f08087812 */ /* 0x002fc600078eb80d */
[----:B------:R2:W-:Y:S04]  /*0fa0*/  STS [UR32+0x34], R9 ;  /* 0x00003409ff007988 */ /* 0x0005e80008000820 */
[----:B------:R2:W-:Y:S02]  /*0fb0*/  STS [UR32+0x1c], R8 ;  /* 0x00001c08ff007988 */ /* 0x0005e40008000820 */
.L_x_38:
[----:B------:R-:W-:Y:S05]  /*0fc0*/  BSYNC B3 ;  /* 0x0000000000037941 */ /* 0x000fea0003800000 */
.L_x_37:
[----:B------:R-:W-:Y:S04]  /*0fd0*/  BSSY B3, `(.L_x_39) ;  /* 0x000001a000037945 */ /* 0x000fe80003800000 */
[----:B------:R-:W-:Y:S04]  /*0fe0*/  BSSY B4, `(.L_x_40) ;  /* 0x0000015000047945 */ /* 0x000fe80003800000 */
[----:B------:R-:W-:Y:S05]  /*0ff0*/  @P1 BRA `(.L_x_41) ;  /* 0x0000000000201947 */ /* 0x000fea0003800000 */
[----:B-123--:R-:W1:Y:S02]  /*1000*/  LDS R8, [UR32+0x34] ;  /* 0x00003420ff087984 */ /* 0x00ee640008000800 */
[----:B-1----:R-:W-:-:S05]  /*1010*/  LOP3.LUT R8, R8, 0x38, RZ, 0xb8, !PT ;  /* 0x0000003808087812 */ /* 0x002fca00078eb8ff */
[----:B------:R1:W-:Y:S01]  /*1020*/  STS [UR32+0x34], R8 ;  /* 0x00003408ff007988 */ /* 0x0003e20008000820 */
[----:B------:R-:W-:Y:S05]  /*1030*/  @P1 BRA `(.L_x_42) ;  /* 0x0000000000201947 */ /* 0x000fea0003800000 */
[----:B-1----:R-:W1:Y:S01]  /*1040*/  LDS R8, [UR32+0x8] ;  /* 0x00000820ff087984 */ /* 0x002e620008000800 */
[----:B------:R-:W-:-:S05]  /*1050*/  IMAD.MOV.U32 R9, RZ, RZ, 0x780 ;  /* 0x00000780ff097424 */ /* 0x000fca00078e00ff */
[----:B-1----:R-:W-:-:S05]  /*1060*/  LOP3.LUT R8, R8, 0x500, R9, 0xd8, !PT ;  /* 0x0000050008087812 */ /* 0x002fca00078ed809 */
[----:B------:R1:W-:Y:S02]  /*1070*/  STS [UR32+0x8], R8 ;  /* 0x00000808ff007988 */ /* 0x0003e40008000820 */
.L_x_41:
[----:B------:R-:W-:Y:S05]  /*1080*/  @P1 BRA `(.L_x_43) ;  /* 0x0000000000281947 */ /* 0x000fea0003800000 */
[----:B-123--:R-:W1:Y:S02]  /*1090*/  LDS R8, [UR32+0x8] ;  /* 0x00000820ff087984 */ /* 0x00ee640008000800 */
[----:B-1----:R-:W-:-:S05]  /*10a0*/  LOP3.LUT R8, R8, 0x1800, RZ, 0xb8, !PT ;  /* 0x0000180008087812 */ /* 0x002fca00078eb8ff */
[----:B------:R2:W-:Y:S02]  /*10b0*/  STS [UR32+0x8], R8 ;  /* 0x00000808ff007988 */ /* 0x0005e40008000820 */
.L_x_42:
[----:B------:R-:W-:Y:S05]  /*10c0*/  @P1 BREAK B4 ;  /* 0x0000000000041942 */ /* 0x000fea0003800000 */
[----:B------:R-:W-:Y:S05]  /*10d0*/  @P1 BRA `(.L_x_44) ;  /* 0x0000000000241947 */ /* 0x000fea0003800000 */
[----:B-12---:R-:W1:Y:S01]  /*10e0*/  LDS R8, [UR32+0x8] ;  /* 0x00000820ff087984 */ /* 0x006e620008000800 */
[----:B------:R-:W-:-:S05]  /*10f0*/  IMAD.MOV.U32 R9, RZ, RZ, 0x6000 ;  /* 0x00006000ff097424 */ /* 0x000fca00078e00ff */
[----:B-1----:R-:W-:-:S04]  /*1100*/  LOP3.LUT R8, R8, 0x6000, R9, 0xd8, !PT ;  /* 0x0000600008087812 */ /* 0x002fc800078ed809 */
[----:B------:R-:W-:-:S05]  /*1110*/  LOP3.LUT R8, R8, 0x400000, RZ, 0xb8, !PT ;  /* 0x0040000008087812 */ /* 0x000fca00078eb8ff */
[----:B------:R1:W-:Y:S02]  /*1120*/  STS [UR32+0x8], R8 ;  /* 0x00000808ff007988 */ /* 0x0003e40008000820 */
.L_x_43:
[----:B------:R-:W-:Y:S05]  /*1130*/  BSYNC B4 ;  /* 0x0000000000047941 */ /* 0x000fea0003800000 */
.L_x_40:
[----:B-123--:R-:W1:Y:S02]  /*1140*/  @!P1 LDS R8, [UR32+0x8] ;  /* 0x00000820ff089984 */ /* 0x00ee640008000800 */
[----:B-1----:R-:W-:-:S05]  /*1150*/  @!P1 LOP3.LUT R8, R8, 0x8000, RZ, 0xb8, !PT ;  /* 0x0000800008089812 */ /* 0x002fca00078eb8ff */
[----:B------:R3:W-:Y:S02]  /*1160*/  @!P1 STS [UR32+0x8], R8 ;  /* 0x00000808ff009988 */ /* 0x0007e40008000820 */
.L_x_44:
[----:B------:R-:W-:Y:S05]  /*1170*/  BSYNC B3 ;  /* 0x0000000000037941 */ /* 0x000fea0003800000 */
.L_x_39:
[----:B------:R-:W-:Y:S05]  /*1180*/  WARPSYNC.ALL ;  /* 0x0000000000007948 */ /* 0x000fea0003800000 */
[----:B------:R-:W-:Y:S01]  /*1190*/  VIADD R10, R10, 0x100 ;  /* 0x000001000a0a7836 */ /* 0x000fe20000000000 */
[----:B------:R-:W-:Y:S02]  /*11a0*/  ISETP.GE.AND P2, PT, R20, 0x1, PT ;  /* 0x000000011400780c */ /* 0x000fe40003f46270 */
[----:B------:R-:W-:Y:S02]  /*11b0*/  CS2R R120, SRZ ;  /* 0x0000000000787805 */ /* 0x000fe4000001ff00 */
[----:B------:R-:W-:-:S02]  /*11c0*/  CS2R R122, SRZ ;  /* 0x00000000007a7805 */ /* 0x000fc4000001ff00 */
[----:B------:R-:W-:Y:S02]  /*11d0*/  CS2R R124, SRZ ;  /* 0x00000000007c7805 */ /* 0x000fe4000001ff00 */
[----:B------:R-:W-:Y:S02]  /*11e0*/  IADD3 R2, P3, R10, R2, RZ ;  /* 0x000000020a027210 */ /* 0x000fe40007f7e0ff */
[----:B------:R-:W-:Y:S02]  /*11f0*/  CS2R R126, SRZ ;  /* 0x00000000007e7805 */ /* 0x000fe4000001ff00 */
[----:B------:R-:W-:Y:S02]  /*1200*/  CS2R R128, SRZ ;  /* 0x0000000000807805 */ /* 0x000fe4000001ff00 */
[----:B------:R-:W-:Y:S02]  /*1210*/  CS2R R130, SRZ ;  /* 0x0000000000827805 */ /* 0x000fe4000001ff00 */
[----:B------:R-:W-:-:S02]  /*1220*/  CS2R R132, SRZ ;  /* 0x0000000000847805 */ /* 0x000fc4000001ff00 */
[----:B------:R-:W-:Y:S02]  /*1230*/  CS2R R134, SRZ ;  /* 0x0000000000867805 */ /* 0x000fe4000001ff00 */
[----:B------:R-:W-:Y:S02]  /*1240*/  CS2R R136, SRZ ;  /* 0x0000000000887805 */ /* 0x000fe4000001ff00 */
        /* <DEDUP_REMOVED lines=41> */
[----:B------:R-:W-:Y:S01]  /*14e0*/  CS2R R28, SRZ ;  /* 0x00000000001c7805 */ /* 0x000fe2000001ff00 */
[----:B------:R-:W-:Y:S01]  /*14f0*/  IMAD.MOV.U32 R30, RZ, RZ, RZ ;  /* 0x000000ffff1e7224 */ /* 0x000fe200078e00ff */
[----:B------:R-:W-:Y:S01]  /*1500*/  LEA.HI.X.SX32 R3, R10, R3, 0x1, P3 ;  /* 0x000000030a037211 */ /* 0x000fe200018f0eff */
[----:B------:R-:W-:Y:S06]  /*1510*/  @P0 BRA `(.L_x_45) ;  /* 0x0000000000300947 */ /* 0x000fec0003800000 */
[----:B-123--:R-:W1:Y:S01]  /*1520*/  S2R R8, SR_LANEID ;  /* 0x0000000000087919 */ /* 0x00ee620000000000 */
[----:B------:R-:W-:Y:S05]  /*1530*/  WARPSYNC.ALL ;  /* 0x0000000000007948 */ /* 0x000fea0003800000 */
[----:B-1----:R-:W-:-:S05]  /*1540*/  IMAD.SHL.U32 R13, R8, 0x4, RZ ;  /* 0x00000004080d7824 */ /* 0x002fca00078e00ff */
[----:B-----5:R-:W1:Y:S01]  /*1550*/  LDS R11, [R13+UR32] ;  /* 0x000000200d0b7984 */ /* 0x020e620008000800 */
        /* <DEDUP_REMOVED lines=8> */
.L_x_45:
[----:B------:R-:W-:Y:S05]  /*15e0*/  @P0 BRA `(.L_x_46) ;  /* 0x00000000000c0947 */ /* 0x000fea0003800000 */
[----:B------:R0:W-:Y:S01]  /*15f0*/  UTMACMDFLUSH ;  /* 0x00000000000079b7 */ /* 0x0001e20000000000 */
[----:B------:R-:W-:Y:S05]  /*1600*/  @P0 BRA `(.L_x_46) ;  /* 0x0000000000040947 */ /* 0x000fea0003800000 */
[----:B------:R-:W-:-:S04]  /*1610*/  DEPBAR.LE SB0, 0x0 ;  /* 0x000080000000791a */ /* 0x000fc80000000000 */
.L_x_46:
[----:B------:R-:W-:Y:S05]  /*1620*/  WARPSYNC.ALL ;  /* 0x0000000000007948 */ /* 0x000fea0003800000 */
[----:B------:R-:W3:Y:S08]  /*1630*/  S2UR UR51, SR_CTAID.X ;  /* 0x00000000003379c3 */ /* 0x000ef00000002500 */
[----:B--2---:R-:W-:Y:S01]  /*1640*/  BAR.SYNC.DEFER_BLOCKING 0x0 ;  /* 0x0000000000007b1d */ /* 0x004fe20000010000 */
[----:B------:R-:W-:Y:S01]  /*1650*/  IMAD.MOV.U32 R31, RZ, RZ, RZ ;  /* 0x000000ffff1f7224 */ /* 0x000fe200078e00ff */
[----:B------:R-:W-:-:S02]  /*1660*/  CS2R R32, SRZ ;  /* 0x0000000000207805 */ /* 0x000fc4000001ff00 */
[----:B------:R-:W-:Y:S02]  /*1670*/  CS2R R34, SRZ ;  /* 0x0000000000227805 */ /* 0x000fe4000001ff00 */
[----:B------:R-:W-:Y:S02]  /*1680*/  CS2R R36, SRZ ;  /* 0x0000000000247805 */ /* 0x000fe4000001ff00 */
[----:B------:R-:W-:Y:S01]  /*1690*/  CS2R R38, SRZ ;  /* 0x0000000000267805 */ /* 0x000fe2000001ff00 */
[----:B------:R-:W-:Y:S01]  /*16a0*/  VOTEU.ALL UP0, P1 ;  /* 0x00000000003f7886 */ /* 0x000fe20000800000 */
[----:B------:R-:W2:Y:S01]  /*16b0*/  S2UR UR54, SR_CTAID.Y ;  /* 0x00000000003679c3 */ /* 0x000ea20000002600 */
[----:B-1----:R-:W-:Y:S01]  /*16c0*/  UMOV UR4, 0x1 ;  /* 0x0000000100047882 */ /* 0x002fe20000000000 */
[----:B------:R-:W-:Y:S02]  /*16d0*/  CS2R R40, SRZ ;  /* 0x0000000000287805 */ /* 0x000fe4000001ff00 */
[----:B------:R-:W-:Y:S01]  /*16e0*/  CS2R R42, SRZ ;  /* 0x00000000002a7805 */ /* 0x000fe2000001ff00 */
[----:B------:R-:W-:-:S04]  /*16f0*/  @!UP0 UIADD3 UR4, -UR4, 0x100000, URZ ;  /* 0x0010000004048890 */ /* 0x000fc8000fffe13f */
[----:B------:R-:W-:Y:S02]  /*1700*/  @!UP0 USHF.L.U32 UR5, UR4, 0xb, URZ ;  /* 0x0000000b04058899 */ /* 0x000fe4000800063f */
[----:B------:R-:W-:Y:S01]  /*1710*/  @!UP0 USHF.L.U32 UR4, UR4, 0x1, URZ ;  /* 0x0000000104048899 */ /* 0x000fe2000800063f */
[----:B------:R-:W-:Y:S01]  /*1720*/  CS2R R44, SRZ ;  /* 0x00000000002c7805 */ /* 0x000fe2000001ff00 */
[----:B------:R-:W-:Y:S01]  /*1730*/  VOTEU.ALL UP0, P1 ;  /* 0x00000000003f7886 */ /* 0x000fe20000800000 */
[----:B------:R-:W-:Y:S02]  /*1740*/  CS2R R46, SRZ ;  /* 0x00000000002e7805 */ /* 0x000fe4000001ff00 */
[----:B------:R-:W-:Y:S02]  /*1750*/  CS2R R48, SRZ ;  /* 0x0000000000307805 */ /* 0x000fe4000001ff00 */
[----:B------:R-:W-:Y:S02]  /*1760*/  CS2R R50, SRZ ;  /* 0x0000000000327805 */ /* 0x000fe4000001ff00 */
[----:B------:R-:W-:-:S02]  /*1770*/  CS2R R52, SRZ ;  /* 0x0000000000347805 */ /* 0x000fc4000001ff00 */
[----:B------:R-:W-:Y:S01]  /*1780*/  CS2R R54, SRZ ;  /* 0x0000000000367805 */ /* 0x000fe2000001ff00 */
[----:B---3--:R-:W-:Y:S01]  /*1790*/  USHF.L.U32 UR51, UR51, 0x8, URZ ;  /* 0x0000000833337899 */ /* 0x008fe2000800063f */
[----:B------:R-:W1:Y:S02]  /*17a0*/  FENCE.VIEW.ASYNC.S ;  /* 0x00000000000073c6 */ /* 0x000e640000000000 */
[----:B-1----:R1:W3:Y:S01]  /*17b0*/  @!UP0 SYNCS.EXCH.64 URZ, [UR32+0x14000], UR4 ;  /* 0x01400004203f85b2 */ /* 0x0022e20008000100 */
[----:B--2---:R-:W-:Y:S01]  /*17c0*/  USHF.L.U32 UR54, UR54, 0x6, URZ ;  /* 0x0000000636367899 */ /* 0x004fe2000800063f */
[----:B------:R-:W-:Y:S11]  /*17d0*/  @!P2 BRA `(.L_x_47) ;  /* 0x000000140008a947 */ /* 0x000ff60003800000 */
[----:B------:R-:W-:Y:S01]  /*17e0*/  IMAD.U32 R8, RZ, RZ, UR32 ;  /* 0x00000020ff087e24 */ /* 0x000fe2000f8e00ff */
[----:B------:R-:W-:Y:S01]  /*17f0*/  CS2R R120, SRZ ;  /* 0x0000000000787805 */ /* 0x000fe2000001ff00 */
[----:B------:R-:W-:Y:S01]  /*1800*/  IMAD.U32 R9, RZ, RZ, UR32 ;  /* 0x00000020ff097e24 */ /* 0x000fe2000f8e00ff */
[----:B------:R-:W-:Y:S01]  /*1810*/  CS2R R122, SRZ ;  /* 0x00000000007a7805 */ /* 0x000fe2000001ff00 */
[----:B------:R-:W-:Y:S01]  /*1820*/  VIADD R8, R8, 0x10000 ;  /* 0x0001000008087836 */ /* 0x000fe20000000000 */
[----:B------:R-:W-:Y:S02]  /*1830*/  CS2R R124, SRZ ;  /* 0x00000000007c7805 */ /* 0x000fe4000001ff00 */
[----:B------:R-:W-:Y:S02]  /*1840*/  CS2R R126, SRZ ;  /* 0x00000000007e7805 */ /* 0x000fe4000001ff00 */
[----:B------:R-:W-:Y:S02]  /*1850*/  SHF.R.U32.HI R9, RZ, 0x4, R9 ;  /* 0x00000004ff097819 */ /* 0x000fe40000011609 */
[----:B------:R-:W-:-:S02]  /*1860*/  CS2R R128, SRZ ;  /* 0x0000000000807805 */ /* 0x000fc4000001ff00 */
[----:B------:R-:W-:Y:S02]  /*1870*/  SHF.R.U32.HI R10, RZ, 0x4, R8 ;  /* 0x00000004ff0a7819 */ /* 0x000fe40000011608 */
[----:B------:R-:W-:Y:S02]  /*1880*/  CS2R R130, SRZ ;  /* 0x0000000000827805 */ /* 0x000fe4000001ff00 */
[----:B------:R-:W-:Y:S02]  /*1890*/  SGXT.U32 R8, R9, 0xe ;  /* 0x0000000e0908781a */ /* 0x000fe40000000000 */
[----:B------:R-:W-:Y:S02]  /*18a0*/  CS2R R132, SRZ ;  /* 0x0000000000847805 */ /* 0x000fe4000001ff00 */
[----:B------:R-:W-:Y:S02]  /*18b0*/  SGXT.U32 R9, R10, 0xe ;  /* 0x0000000e0a09781a */ /* 0x000fe40000000000 */
[----:B-----5:R-:W-:-:S02]  /*18c0*/  CS2R R10, SRZ ;  /* 0x00000000000a7805 */ /* 0x020fc4000001ff00 */
[----:B------:R-:W-:Y:S02]  /*18d0*/  IADD3 R12, P0, R8, 0x2, RZ ;  /* 0x00000002080c7810 */ /* 0x000fe40007f1e0ff */
[----:B------:R-:W-:Y:S02]  /*18e0*/  CS2R R134, SRZ ;  /* 0x0000000000867805 */ /* 0x000fe4000001ff00 */
[----:B------:R-:W-:Y:S02]  /*18f0*/  IADD3 R13, P2, R9, 0x80, RZ ;  /* 0x00000080090d7810 */ /* 0x000fe40007f5e0ff */
[----:B------:R-:W-:Y:S02]  /*1900*/  CS2R R136, SRZ ;  /* 0x0000000000887805 */ /* 0x000fe4000001ff00 */
[----:B------:R-:W-:Y:S02]  /*1910*/  R2UR UR28, R12 ;  /* 0x000000000c1c72ca */ /* 0x000fe400000e0000 */
[----:B------:R-:W-:-:S02]  /*1920*/  CS2R R138, SRZ ;  /* 0x00000000008a7805 */ /* 0x000fc4000001ff00 */
[----:B------:R-:W-:Y:S02]  /*1930*/  IADD3.X R10, R10, 0x40000040, RZ, P0, !PT ;  /* 0x400000400a0a7810 */ /* 0x000fe400007fe4ff */
[----:B------:R-:W-:Y:S02]  /*1940*/  CS2R R140, SRZ ;  /* 0x00000000008c7805 */ /* 0x000fe4000001ff00 */
[----:B------:R-:W-:Y:S02]  /*1950*/  R2UR UR30, R13 ;  /* 0x000000000d1e72ca */ /* 0x000fe400000e0000 */
        /* <DEDUP_REMOVED lines=9> */
[----:B------:R-:W-:Y:S02]  /*19f0*/  SHF.R.U32.HI R11, RZ, 0x5, R0 ;  /* 0x00000005ff0b7819 */ /* 0x000fe40000011600 */
[----:B------:R-:W-:Y:S02]  /*1a00*/  CS2R R88, SRZ ;  /* 0x0000000000587805 */ /* 0x000fe4000001ff00 */
[----:B------:R-:W-:Y:S02]  /*1a10*/  CS2R R90, SRZ ;  /* 0x00000000005a7805 */ /* 0x000fe4000001ff00 */
[----:B------:R-:W-:Y:S02]  /*1a20*/  CS2R R92, SRZ ;  /* 0x00000000005c7805 */ /* 0x000fe4000001ff00 */
[----:B------:R-:W-:Y:S01]  /*1a30*/  CS2R R94, SRZ ;  /* 0x00000000005e7805 */ /* 0x000fe2000001ff00 */
[----:B------:R-:W-:Y:S01]  /*1a40*/  UIADD3.64 UR10, UR28, 0x1fe, URZ ;  /* 0x000001fe1c0a7897 */ /* 0x000fe2000fffe03f */
[----:B------:R-:W-:Y:S01]  /*1a50*/  CS2R R96, SRZ ;  /* 0x0000000000607805 */ /* 0x000fe2000001ff00 */
[----:B------:R-:W-:Y:S01]  /*1a60*/  UIADD3.64 UR6, UR28, 0x200, URZ ;  /* 0x000002001c067897 */ /* 0x000fe2000fffe03f */
[----:B------:R-:W-:Y:S01]  /*1a70*/  CS2R R98, SRZ ;  /* 0x0000000000627805 */ /* 0x000fe2000001ff00 */
[----:B------:R-:W-:Y:S01]  /*1a80*/  UIADD3.64 UR14, UR28, 0x602, URZ ;  /* 0x000006021c0e7897 */ /* 0x000fe2000fffe03f */
[----:B------:R-:W-:Y:S01]  /*1a90*/  CS2R R100, SRZ ;  /* 0x0000000000647805 */ /* 0x000fe2000001ff00 */
[----:B------:R-:W-:Y:S01]  /*1aa0*/  IMAD.U32 R12, RZ, RZ, UR10 ;  /* 0x0000000aff0c7e24 */ /* 0x000fe2000f8e00ff */
[----:B------:R-:W-:Y:S01]  /*1ab0*/  CS2R R102, SRZ ;  /* 0x0000000000667805 */ /* 0x000fe2000001ff00 */
[----:B------:R-:W-:Y:S01]  /*1ac0*/  IMAD.U32 R13, RZ, RZ, UR11 ;  /* 0x0000000bff0d7e24 */ /* 0x000fe2000f8e00ff */
[----:B------:R-:W-:Y:S01]  /*1ad0*/  UIADD3.64 UR10, UR28, 0x202, URZ ;  /* 0x000002021c0a7897 */ /* 0x000fe2000fffe03f */
[----:B------:R-:W-:Y:S01]  /*1ae0*/  IMAD.U32 R12, RZ, RZ, UR6 ;  /* 0x00000006ff0c7e24 */ /* 0x000fe2000f8e00ff */
[----:B------:R-:W-:Y:S01]  /*1af0*/  CS2R R104, SRZ ;  /* 0x0000000000687805 */ /* 0x000fe2000001ff00 */
[----:B------:R-:W-:Y:S01]  /*1b00*/  IMAD.U32 R13, RZ, RZ, UR7 ;  /* 0x00000007ff0d7e24 */ /* 0x000fe2000f8e00ff */
        /* <DEDUP_REMOVED lines=88> */
[----:B------:R-:W-:Y:S01]  /*2090*/  IMAD.U32 R12, RZ, RZ, UR14 ;  /* 0x0000000eff0c7e24 */ /* 0x000fe2000f8e00ff */
[----:B------:R-:W-:Y:S01]  /*20a0*/  UMOV UR55, URZ ;  /* 0x0000003f00377c82 */ /* 0x000fe20008000000 */
[----:B------:R-:W-:Y:S01]  /*20b0*/  IMAD.U32 R13, RZ, RZ, UR15 ;  /* 0x0000000fff0d7e24 */ /* 0x000fe2000f8e00ff */
[----:B------:R-:W-:Y:S01]  /*20c0*/  UIADD3.64 UR24, UR28, 0x2, URZ ;  /* 0x000000021c187897 */ /* 0x000fe2000fffe03f */
[----:B------:R-:W-:Y:S01]  /*20d0*/  IMAD.U32 R12, RZ, RZ, UR10 ;  /* 0x0000000aff0c7e24 */ /* 0x000fe2000f8e00ff */
[----:B------:R-:W-:Y:S01]  /*20e0*/  UIADD3.64 UR20, UR28, 0x4, URZ ;  /* 0x000000041c147897 */ /* 0x000fe2000fffe03f */
[----:B------:R-:W-:Y:S01]  /*20f0*/  IMAD.U32 R13, RZ, RZ, UR11 ;  /* 0x0000000bff0d7e24 */ /* 0x000fe2000f8e00ff */
[----:B------:R-:W-:Y:S01]  /*2100*/  UIADD3.64 UR16, UR28, 0x7fe, URZ ;  /* 0x000007fe1c107897 */ /* 0x000fe2000fffe03f */
[----:B------:R-:W-:Y:S01]  /*2110*/  IMAD.U32 R12, RZ, RZ, UR6 ;  /* 0x00000006ff0c7e24 */ /* 0x000fe2000f8e00ff */
[----:B------:R-:W-:Y:S01]  /*2120*/  UIADD3.64 UR12, UR28, 0x800, URZ ;  /* 0x000008001c0c7897 */ /* 0x000fe2000fffe03f */
[----:B------:R-:W-:Y:S01]  /*2130*/  IMAD.U32 R13, RZ, RZ, UR7 ;  /* 0x00000007ff0d7e24 */ /* 0x000fe2000f8e00ff */
[----:B------:R-:W-:-:S02]  /*2140*/  UIADD3.64 UR8, UR28, 0x802, URZ ;  /* 0x000008021c087897 */ /* 0x000fc4000fffe03f */
[----:B-1----:R-:W-:Y:S01]  /*2150*/  UIADD3.64 UR4, UR28, 0x804, URZ ;  /* 0x000008041c047897 */ /* 0x002fe2000fffe03f */
[----:B------:R-:W-:Y:S01]  /*2160*/  UMOV UR59, 0x40000040 ;  /* 0x40000040003b7882 */ /* 0x000fe20000000000 */
[----:B------:R-:W-:Y:S02]  /*2170*/  UIADD3.64 UR36, UR28, 0xe00, URZ ;  /* 0x00000e001c247897 */ /* 0x000fe4000fffe03f */
[----:B------:R-:W-:Y:S02]  /*2180*/  UIADD3.64 UR40, UR28, 0xe02, URZ ;  /* 0x00000e021c287897 */ /* 0x000fe4000fffe03f */
[----:B------:R-:W-:Y:S02]  /*2190*/  UIADD3.64 UR44, UR28, 0xe04, URZ ;  /* 0x00000e041c2c7897 */ /* 0x000fe4000fffe03f */
[----:B------:R-:W-:Y:S02]  /*21a0*/  UIADD3.64 UR26, UR30, 0x80, URZ ;  /* 0x000000801e1a7897 */ /* 0x000fe4000fffe03f */
[----:B------:R-:W-:-:S02]  /*21b0*/  UIADD3.64 UR22, UR30, 0x100, URZ ;  /* 0x000001001e167897 */ /* 0x000fc4000fffe03f */
[----:B------:R-:W-:Y:S02]  /*21c0*/  UIADD3.64 UR18, UR30, 0x180, URZ ;  /* 0x000001801e127897 */ /* 0x000fe4000fffe03f */
[----:B------:R-:W-:Y:S02]  /*21d0*/  UIADD3.64 UR14, UR30, 0x200, URZ ;  /* 0x000002001e0e7897 */ /* 0x000fe4000fffe03f */
[----:B------:R-:W-:Y:S02]  /*21e0*/  UIADD3.64 UR10, UR30, 0x280, URZ ;  /* 0x000002801e0a7897 */ /* 0x000fe4000fffe03f */
[----:B------:R-:W-:-:S12]  /*21f0*/  UIADD3.64 UR6, UR30, 0x300, URZ ;  /* 0x000003001e067897 */ /* 0x000fd8000fffe03f */
.L_x_49:
[----:B---3--:R-:W-:Y:S01]  /*2200*/  BAR.SYNC.DEFER_BLOCKING 0x0 ;  /* 0x0000000000007b1d */ /* 0x008fe20000010000 */
[----:B------:R-:W-:Y:S01]  /*2210*/  @!P1 IMAD.MOV.U32 R9, RZ, RZ, 0x14000 ;  /* 0x00014000ff099424 */ /* 0x000fe200078e00ff */
[----:B------:R-:W-:Y:S02]  /*2220*/  R2UR UR33, R4 ;  /* 0x00000000042172ca */ /* 0x000fe400000e0000 */
[----:B------:R-:W-:-:S04]  /*2230*/  ELECT P0, URZ, PT ;  /* 0x00000000003f782f */ /* 0x000fc80003800000 */
[----:B------:R-:W-:-:S07]  /*2240*/  ISETP.LT.U32.AND P0, PT, R7, 0x40, P0 ;  /* 0x000000400700780c */ /* 0x000fce0000701070 */
[----:B------:R-:W-:Y:S01]  /*2250*/  IMAD.U32 R12, RZ, RZ, UR33 ;  /* 0x00000021ff0c7e24 */ /* 0x000fe2000f8e00ff */
[----:B------:R-:W-:-:S05]  /*2260*/  R2UR UR33, R16 ;  /* 0x00000000102172ca */ /* 0x000fca00000e0000 */
[----:B------:R-:W-:Y:S01]  /*2270*/  VOTEU.ANY UP0, P0 ;  /* 0x00000000003f7886 */ /* 0x000fe20000000100 */
[----:B------:R-:W-:Y:S01]  /*2280*/  @P0 R2UR UR34, R12 ;  /* 0x000000000c2202ca */ /* 0x000fe200000e0000 */
[----:B------:R-:W-:Y:S01]  /*2290*/  VOTEU.ANY UP1, P0 ;  /* 0x00000000003f7886 */ /* 0x000fe20000020100 */
[----:B------:R1:W-:Y:S01]  /*22a0*/  @!P1 SYNCS.ARRIVE.TRANS64 RZ, [UR32+0x14000], R9 ;  /* 0x01400009ffff99a7 */ /* 0x0003e20008000020 */
[----:B------:R2:W-:Y:S06]  /*22b0*/  MEMBAR.ALL.CTA ;  /* 0x0000000000007992 */ /* 0x0005ec0000008000 */
[----:B--2---:R-:W2:Y:S01]  /*22c0*/  FENCE.VIEW.ASYNC.S ;  /* 0x00000000000073c6 */ /* 0x004ea20000000000 */
[----:B------:R-:W-:Y:S01]  /*22d0*/  @UP0 UIADD3 UR49, UR32, 0x14000, URZ ;  /* 0x0001400020310890 */ /* 0x000fe2000fffe03f */
[----:B------:R-:W-:Y:S01]  /*22e0*/  IMAD.U32 R13, RZ, RZ, UR33 ;  /* 0x00000021ff0d7e24 */ /* 0x000fe2000f8e00ff */
[----:B------:R-:W-:-:S02]  /*22f0*/  R2UR UR33, R5 ;  /* 0x00000000052172ca */ /* 0x000fc400000e0000 */
[----:B-1----:R-:W-:Y:S02]  /*2300*/  LOP3.LUT R9, R11, 0x1, RZ, 0xc0, !PT ;  /* 0x000000010b097812 */ /* 0x002fe400078ec0ff */
[----:B------:R-:W-:Y:S01]  /*2310*/  @P0 R2UR UR35, R13 ;  /* 0x000000000d2302ca */ /* 0x000fe200000e0000 */
[----:B--2---:R-:W-:Y:S01]  /*2320*/  BAR.SYNC.DEFER_BLOCKING 0x0 ;  /* 0x0000000000007b1d */ /* 0x004fe20000010000 */
[----:B------:R-:W-:-:S07]  /*2330*/  R2UR UR50, R9 ;  /* 0x00000000093272ca */ /* 0x000fce00000e0000 */
[----:B------:R-:W-:Y:S01]  /*2340*/  IMAD.U32 R12, RZ, RZ, UR33 ;  /* 0x00000021ff0c7e24 */ /* 0x000fe2000f8e00ff */
[----:B------:R-:W-:Y:S02]  /*2350*/  R2UR UR33, R6 ;  /* 0x00000000062172ca */ /* 0x000fe400000e0000 */
[----:B------:R-:W-:Y:S02]  /*2360*/  ELECT P0, URZ, PT ;  /* 0x00000000003f782f */ /* 0x000fe40003800000 */
[----:B------:R-:W-:Y:S02]  /*2370*/  SHF.L.U32 R9, R15, 0x1f, RZ ;  /* 0x0000001f0f097819 */ /* 0x000fe400000006ff */
[----:B------:R-:W-:Y:S01]  /*2380*/  ISETP.LT.U32.AND P0, PT, R7, 0x20, P0 ;  /* 0x000000200700780c */ /* 0x000fe20000701070 */
[----:B------:R-:W-:Y:S02]  /*2390*/  ULEA UR48, UR50, UR32, 0xf ;  /* 0x0000002032307291 */ /* 0x000fe4000f8e783f */
[----:B------:R-:W-:-:S04]  /*23a0*/  ULEA UR50, UR50, UR55, 0x6 ;  /* 0x0000003732327291 */ /* 0x000fc8000f8e303f */
[----:B------:R-:W-:-:S06]  /*23b0*/  IMAD.U32 R13, RZ, RZ, UR33 ;  /* 0x00000021ff0d7e24 */ /* 0x000fcc000f8e00ff */
[----:B------:R-:W-:Y:S01]  /*23c0*/  VOTEU.ANY UP0, P0 ;  /* 0x00000000003f7886 */ /* 0x000fe20000000100 */
[----:B------:R1:W-:Y:S04]  /*23d0*/  @UP1 UTMALDG.2D [UR48], [UR34] ;  /* 0x00000030220015b4 */ /* 0x0003e80008008000 */
[----:B------:R-:W-:Y:S02]  /*23e0*/  @UP0 UIADD3 UR52, UR32, 0x10000, URZ ;  /* 0x0001000020340890 */ /* 0x000fe4000fffe03f */
[----:B------:R-:W-:Y:S01]  /*23f0*/  @UP0 UIADD3 UR53, UR32, 0x14000, URZ ;  /* 0x0001400020350890 */ /* 0x000fe2000fffe03f */
[----:B------:R-:W-:Y:S01]  /*2400*/  VOTEU.ANY UP1, P0 ;  /* 0x00000000003f7886 */ /* 0x000fe20000020100 */
[----:B-1----:R-:W-:Y:S02]  /*2410*/  @P0 R2UR UR34, R12 ;  /* 0x000000000c2202ca */ /* 0x002fe400000e0000 */
[----:B------:R-:W-:Y:S01]  /*2420*/  @P0 R2UR UR35, R13 ;  /* 0x000000000d2302ca */ /* 0x000fe200000e0000 */
[----:B------:R-:W-:-:S12]  /*2430*/  BAR.SYNC.DEFER_BLOCKING 0x0 ;  /* 0x0000000000007b1d */ /* 0x000fd80000010000 */
[----:B------:R1:W-:Y:S01]  /*2440*/  @UP1 UTMALDG.2D [UR52], [UR34] ;  /* 0x00000034220015b4 */ /* 0x0003e20008008000 */
[----:B------:R-:W-:Y:S06]  /*2450*/  BAR.SYNC.DEFER_BLOCKING 0x0 ;  /* 0x0000000000007b1d */ /* 0x000fec0000010000 */
[----:B------:R-:W2:Y:S02]  /*2460*/  SYNCS.PHASECHK.TRANS64.TRYWAIT P0, [UR32+0x14000], R9 ;  /* 0x01400009ff0075a7 */ /* 0x000ea40008000160 */
[----:B-12---:R-:W-:Y:S05]  /*2470*/  @!P0 BRA `(.L_x_48) ;  /* 0x0000000c00b08947 */ /* 0x006fea0003800000 */
.L_x_50:
[----:B------:R-:W-:Y:S01]  /*2480*/  R2UR UR56, R8 ;  /* 0x00000000083872ca */ /* 0x000fe200000e0000 */
[----:B------:R-:W-:Y:S02]  /*2490*/  WARPGROUP.DEPBAR.LE gsb0, 0x0 ;  /* 0x00008000000079c5 */ /* 0x000fe40000010000 */
[----:B------:R-:W-:Y:S01]  /*24a0*/  WARPGROUP.ARRIVE ;  /* 0x00000000000079c5 */ /* 0x000fe20000000000 */
[----:B------:R-:W-:Y:S01]  /*24b0*/  UMOV UR57, 0x40000040 ;  /* 0x4000004000397882 */ /* 0x000fe20000000000 */
[----:B------:R-:W-:Y:S01]  /*24c0*/  UIADD3.64 UR48, UR28, 0x1fe, URZ ;  /* 0x000001fe1c307897 */ /* 0x000fe2000fffe03f */
[----:B------:R-:W-:Y:S01]  /*24d0*/  MOV R12, UR51 ;  /* 0x00000033000c7c02 */ /* 0x000fe20008000f00 */
[----:B------:R-:W-:Y:S01]  /*24e0*/  UMOV UR50, UR58 ;  /* 0x0000003a00327c82 */ /* 0x000fe20008000000 */
[----:B------:R-:W-:Y:S01]  /*24f0*/  UMOV UR51, UR59 ;  /* 0x0000003b00337c82 */ /* 0x000fe20008000000 */
[----:B------:R-:W-:Y:S01]  /*2500*/  UIADD3.64 UR52, UR28, 0x200, URZ ;  /* 0x000002001c347897 */ /* 0x000fe2000fffe03f */
[----:B------:R-:W-:Y:S01]  /*2510*/  MOV R9, UR55 ;  /* 0x0000003700097c02 */ /* 0x000fe20008000f00 */
[----:B------:R-:W-:Y:S01]  /*2520*/  UMOV UR55, UR31 ;  /* 0x0000001f00377c82 */ /* 0x000fe20008000000 */
[----:B------:R-:W-:Y:S01]  /*2530*/  MOV R10, UR54 ;  /* 0x00000036000a7c02 */ /* 0x000fe20008000f00 */
[----:B------:R-:W-:Y:S01]  /*2540*/  HGMMA.64x64x16.F32.BF16 R120, gdesc[UR56].tnspB, R120 ;  /* 0x40e00000387879f0 */ /* 0x000fe20008701878 */
[----:B------:R-:W-:Y:S01]  /*2550*/  UMOV UR54, UR30 ;  /* 0x0000001e00367c82 */ /* 0x000fe20008000000 */
[----:B------:R-:W-:Y:S01]  /*2560*/  MOV R13, UR32 ;  /* 0x00000020000d7c02 */ /* 0x000fe20008000f00 */
[----:B------:R-:W-:Y:S01]  /*2570*/  UIADD3.64 UR32, UR28, 0x400, URZ ;  /* 0x000004001c207897 */ /* 0x000fe2000fffe03f */
[----:B------:R-:W-:Y:S01]  /*2580*/  LOP3.LUT R15, R15, 0x1, RZ, 0x3c, !PT ;  /* 0x000000010f0f7812 */ /* 0x000fe200078e3cff */
[----:B------:R-:W-:Y:S01]  /*2590*/  UMOV UR34, UR30 ;  /* 0x0000001e00227c82 */ /* 0x000fe20008000000 */
[----:B------:R-:W-:Y:S01]  /*25a0*/  UMOV UR35, UR31 ;  /* 0x0000001f00237c82 */ /* 0x000fe20008000000 */
[----:B------:R-:W-:Y:S01]  /*25b0*/  UMOV UR38, UR14 ;  /* 0x0000000e00267c82 */ /* 0x000fe20008000000 */
[----:B------:R-:W-:Y:S01]  /*25c0*/  UMOV UR39, UR15 ;  /* 0x0000000f00277c82 */ /* 0x000fe20008000000 */
[----:B------:R-:W-:Y:S01]  /*25d0*/  UMOV UR42, UR10 ;  /* 0x0000000a002a7c82 */ /* 0x000fe20008000000 */
[----:B------:R-:W-:Y:S01]  /*25e0*/  UMOV UR43, UR11 ;  /* 0x0000000b002b7c82 */ /* 0x000fe20008000000 */
[----:B------:R-:W-:Y:S01]  /*25f0*/  UMOV UR46, UR6 ;  /* 0x00000006002e7c82 */ /* 0x000fe20008000000 */
[----:B------:R-:W-:Y:S01]  /*2600*/  UMOV UR47, UR7 ;  /* 0x00000007002f7c82 */ /* 0x000fe20008000000 */
[----:B------:R-:W-:Y:S04]  /*2610*/  HGMMA.64x64x16.F32.BF16 R120, gdesc[UR28].tnspB, R120 ;  /* 0x40e000001c7879f0 */ /* 0x000fe80008701878 */
[----:B------:R-:W-:Y:S04]  /*2620*/  HGMMA.64x64x16.F32.BF16 R120, gdesc[UR24].tnspB, R120 ;  /* 0x40e00000187879f0 */ /* 0x000fe80008701878 */
[----:B------:R-:W-:Y:S04]  /*2630*/  HGMMA.64x64x16.F32.BF16 R120, gdesc[UR20].tnspB, R120 ;  /* 0x40e00000147879f0 */ /* 0x000fe80008701878 */
[----:B------:R-:W-:Y:S04]  /*2640*/  HGMMA.64x64x16.F32.BF16 R120, gdesc[UR16].tnspB, R120 ;  /* 0x40e00000107879f0 */ /* 0x000fe80008701878 */
[----:B------:R-:W-:Y:S04]  /*2650*/  HGMMA.64x64x16.F32.BF16 R120, gdesc[UR12].tnspB, R120 ;  /* 0x40e000000c7879f0 */ /* 0x000fe80008701878 */
[----:B------:R-:W-:Y:S04]  /*2660*/  HGMMA.64x64x16.F32.BF16 R120, gdesc[UR8].tnspB, R120 ;  /* 0x40e00000087879f0 */ /* 0x000fe80008701878 */
[----:B------:R-:W-:Y:S04]  /*2670*/  HGMMA.64x64x16.F32.BF16 R120, gdesc[UR4].tnspB, R120 ;  /* 0x40e00000047879f0 */ /* 0x000fe80008701878 */
[----:B------:R-:W-:Y:S01]  /*2680*/  HGMMA.64x64x16.F32.BF16 R88, gdesc[UR48].tnspB, R88 ;  /* 0x40e00000305879f0 */ /* 0x000fe20008701858 */
[----:B------:R-:W-:Y:S01]  /*2690*/  UIADD3.64 UR48, UR28, 0x202, URZ ;  /* 0x000002021c307897 */ /* 0x000fe2000fffe03f */
[----:B------:R-:W-:Y:S01]  /*26a0*/  UMOV UR50, UR26 ;  /* 0x0000001a00327c82 */ /* 0x000fe20008000000 */
[----:B------:R-:W-:Y:S01]  /*26b0*/  UMOV UR51, UR27 ;  /* 0x0000001b00337c82 */ /* 0x000fe20008000000 */
[----:B------:R-:W-:Y:S01]  /*26c0*/  HGMMA.64x64x16.F32.BF16 R88, gdesc[UR52].tnspB, R88 ;  /* 0x40e00000345879f0 */ /* 0x000fe20008701858 */
[----:B------:R-:W-:Y:S01]  /*26d0*/  UIADD3.64 UR52, UR28, 0x204, URZ ;  /* 0x000002041c347897 */ /* 0x000fe2000fffe03f */
[----:B------:R-:W-:Y:S01]  /*26e0*/  UMOV UR54, UR22 ;  /* 0x0000001600367c82 */ /* 0x000fe20008000000 */
[----:B------:R-:W-:-:S03]  /*26f0*/  UMOV UR55, UR23 ;  /* 0x0000001700377c82 */ /* 0x000fc60008000000 */
        /* <DEDUP_REMOVED lines=22> */
[----:B------:R-:W-:-:S04]  /*2860*/  UMOV UR54, UR26 ;  /* 0x0000001a00367c82 */ /* 0x000fc80008000000 */
[----:B------:R-:W-:Y:S01]  /*2870*/  HGMMA.64x64x16.F32.BF16 R56, gdesc[UR48].tnspB, R56 ;  /* 0x40e00000303879f0 */ /* 0x000fe20008701838 */
[----:B------:R-:W-:Y:S01]  /*2880*/  UIADD3.64 UR48, UR28, 0x402, URZ ;  /* 0x000004021c307897 */ /* 0x000fe2000fffe03f */
[----:B------:R-:W-:Y:S01]  /*2890*/  UMOV UR50, UR26 ;  /* 0x0000001a00327c82 */ /* 0x000fe20008000000 */
[----:B------:R-:W-:Y:S01]  /*28a0*/  UMOV UR51, UR27 ;  /* 0x0000001b00337c82 */ /* 0x000fe20008000000 */
[----:B------:R-:W-:Y:S01]  /*28b0*/  UMOV UR55, UR27 ;  /* 0x0000001b00377c82 */ /* 0x000fe20008000000 */
[----:B------:R-:W-:Y:S01]  /*28c0*/  HGMMA.64x64x16.F32.BF16 R56, gdesc[UR32].tnspB, R56 ;  /* 0x40e00000203879f0 */ /* 0x000fe20008701838 */
[----:B------:R-:W-:Y:S01]  /*28d0*/  UIADD3.64 UR32, UR28, 0x404, URZ ;  /* 0x000004041c207897 */ /* 0x000fe2000fffe03f */
[----:B------:R-:W-:Y:S01]  /*28e0*/  UMOV UR34, UR22 ;  /* 0x0000001600227c82 */ /* 0x000fe20008000000 */
[----:B------:R-:W-:Y:S02]  /*28f0*/  UMOV UR35, UR23 ;  /* 0x0000001700237c82 */ /* 0x000fe40008000000 */
[----:B------:R-:W-:Y:S01]  /*2900*/  HGMMA.64x64x16.F32.BF16 R56, gdesc[UR48].tnspB, R56 ;  /* 0x40e00000303879f0 */ /* 0x000fe20008701838 */
[----:B------:R-:W-:Y:S01]  /*2910*/  UIADD3.64 UR48, UR28, 0xbfe, URZ ;  /* 0x00000bfe1c307897 */ /* 0x000fe2000fffe03f */
[----:B------:R-:W-:Y:S01]  /*2920*/  UMOV UR50, UR18 ;  /* 0x0000001200327c82 */ /* 0x000fe20008000000 */
[----:B------:R-:W-:-:S02]  /*2930*/  UMOV UR51, UR19 ;  /* 0x0000001300337c82 */ /* 0x000fc40008000000 */
[----:B------:R-:W-:Y:S01]  /*2940*/  HGMMA.64x64x16.F32.BF16 R56, gdesc[UR32].tnspB, R56 ;  /* 0x40e00000203879f0 */ /* 0x000fe20008701838 */
[----:B------:R-:W-:Y:S01]  /*2950*/  UIADD3.64 UR32, UR28, 0xc00, URZ ;  /* 0x00000c001c207897 */ /* 0x000fe2000fffe03f */
[----:B------:R-:W-:Y:S01]  /*2960*/  UMOV UR34, UR14 ;  /* 0x0000000e00227c82 */ /* 0x000fe20008000000 */
[----:B------:R-:W-:Y:S02]  /*2970*/  UMOV UR35, UR15 ;  /* 0x0000000f00237c82 */ /* 0x000fe40008000000 */
        /* <DEDUP_REMOVED lines=14> */
[----:B------:R-:W-:-:S03]  /*2a60*/  UMOV UR34, UR30 ;  /* 0x0000001e00227c82 */ /* 0x000fc60008000000 */
[----:B------:R-:W-:Y:S01]  /*2a70*/  HGMMA.64x64x16.F32.BF16 R24, gdesc[UR48].tnspB, R24 ;  /* 0x40e00000301879f0 */ /* 0x000fe20008701818 */
[----:B------:R-:W-:Y:S01]  /*2a80*/  UMOV UR35, UR31 ;  /* 0x0000001f00237c82 */ /* 0x000fe20008000000 */
[----:B------:R-:W-:Y:S01]  /*2a90*/  UIADD3.64 UR48, UR28, 0x604, URZ ;  /* 0x000006041c307897 */ /* 0x000fe2000fffe03f */
[----:B------:R-:W-:Y:S01]  /*2aa0*/  UMOV UR50, UR22 ;  /* 0x0000001600327c82 */ /* 0x000fe20008000000 */
[----:B------:R-:W-:Y:S01]  /*2ab0*/  UMOV UR51, UR23 ;  /* 0x0000001700337c82 */ /* 0x000fe20008000000 */
[----:B------:R-:W-:Y:S01]  /*2ac0*/  HGMMA.64x64x16.F32.BF16 R24, gdesc[UR32].tnspB, R24 ;  /* 0x40e00000201879f0 */ /* 0x000fe20008701818 */
[----:B------:R-:W-:Y:S01]  /*2ad0*/  UIADD3.64 UR32, UR28, 0xdfe, URZ ;  /* 0x00000dfe1c207897 */ /* 0x000fe2000fffe03f */
[----:B------:R-:W-:Y:S01]  /*2ae0*/  UMOV UR34, UR18 ;  /* 0x0000001200227c82 */ /* 0x000fe20008000000 */
[----:B------:R-:W-:Y:S01]  /*2af0*/  UMOV UR35, UR19 ;  /* 0x0000001300237c82 */ /* 0x000fe20008000000 */
[----:B------:R-:W-:Y:S01]  /*2b00*/  HGMMA.64x64x16.F32.BF16 R24, gdesc[UR52].tnspB, R24 ;  /* 0x40e00000341879f0 */ /* 0x000fe20008701818 */
[----:B------:R-:W-:-:S02]  /*2b10*/  R2UR UR54, R10 ;  /* 0x000000000a3672ca */ /* 0x000fc400000e0000 */
[----:B------:R-:W1:Y:S01]  /*2b20*/  LDC R10, c[0x0][0x230] ;  /* 0x00008c00ff0a7b82 */ /* 0x000e620000000800 */
[----:B------:R-:W-:-:S13]  /*2b30*/  R2UR UR55, R9 ;  /* 0x00000000093772ca */ /* 0x000fda00000e0000 */
[----:B------:R-:W-:-:S04]  /*2b40*/  IMAD.U32 R9, RZ, RZ, UR55 ;  /* 0x00000037ff097e24 */ /* 0x000fc8000f8e00ff */
[----:B------:R-:W-:-:S05]  /*2b50*/  VIADD R9, R9, 0x80 ;  /* 0x0000008009097836 */ /* 0x000fca0000000000 */
[C---:B------:R-:W-:Y:S02]  /*2b60*/  R2UR UR55, R9.reuse ;  /* 0x00000000093772ca */ /* 0x040fe400000e0000 */
[----:B-1----:R-:W-:Y:S01]  /*2b70*/  ISETP.GE.AND P0, PT, R9, R10, PT ;  /* 0x0000000a0900720c */ /* 0x002fe20003f06270 */
[----:B------:R-:W-:Y:S01]  /*2b80*/  HGMMA.64x64x16.F32.BF16 R24, gdesc[UR48].tnspB, R24 ;  /* 0x40e00000301879f0 */ /* 0x000fe20008701818 */
[----:B------:R-:W-:-:S03]  /*2b90*/  R2UR UR51, R12 ;  /* 0x000000000c3372ca */ /* 0x000fc600000e0000 */
[----:B------:R-:W-:Y:S01]  /*2ba0*/  HGMMA.64x64x16.F32.BF16 R24, gdesc[UR32].tnspB, R24 ;  /* 0x40e00000201879f0 */ /* 0x000fe20008701818 */
[----:B------:R-:W-:-:S03]  /*2bb0*/  R2UR UR32, R13 ;  /* 0x000000000d2072ca */ /* 0x000fc600000e0000 */
[----:B------:R-:W-:Y:S04]  /*2bc0*/  HGMMA.64x64x16.F32.BF16 R24, gdesc[UR36].tnspB, R24 ;  /* 0x40e00000241879f0 */ /* 0x000fe80008701818 */
[----:B------:R-:W-:Y:S04]  /*2bd0*/  HGMMA.64x64x16.F32.BF16 R24, gdesc[UR40].tnspB, R24 ;  /* 0x40e00000281879f0 */ /* 0x000fe80008701818 */
[----:B------:R-:W-:Y:S01]  /*2be0*/  HGMMA.64x64x16.F32.BF16 R24, gdesc[UR44].tnspB, R24, gsb0 ;  /* 0x40e000002c1879f0 */ /* 0x000fe20008001818 */
[----:B------:R-:W-:Y:S05]  /*2bf0*/  @!P0 BRA `(.L_x_49) ;  /* 0xfffffff400808947 */ /* 0x000fea000383ffff */
.L_x_47:
[----:B-1----:R-:W-:Y:S01]  /*2c00*/  R2UR UR4, R2 ;  /* 0x00000000020472ca */ /* 0x002fe200000e0000 */
[C---:B------:R-:W-:Y:S01]  /*2c10*/  IMAD.SHL.U32 R2, R0.reuse, 0x80, RZ ;  /* 0x0000008000027824 */ /* 0x040fe200078e00ff */
[----:B------:R-:W-:Y:S01]  /*2c20*/  R2UR UR5, R3 ;  /* 0x00000000030572ca */ /* 0x000fe200000e0000 */
[----:B------:R-:W-:Y:S02]  /*2c30*/  WARPGROUP.DEPBAR.LE gsb0, 0x0 ;  /* 0x00008000000079c5 */ /* 0x000fe40000010000 */
[----:B------:R-:W-:Y:S01]  /*2c40*/  IMAD.SHL.U32 R3, R0, 0x10, RZ ;  /* 0x0000001000037824 */ /* 0x000fe200078e00ff */
[----:B---3--:R-:W-:Y:S01]  /*2c50*/  BAR.SYNC.DEFER_BLOCKING 0x0 ;  /* 0x0000000000007b1d */ /* 0x008fe20000010000 */
[----:B------:R-:W-:Y:S02]  /*2c60*/  LOP3.LUT R2, R2, 0x780, RZ, 0xc0, !PT ;  /* 0x0000078002027812 */ /* 0x000fe400078ec0ff */
[----:B------:R-:W-:Y:S02]  /*2c70*/  ELECT P0, URZ, PT ;  /* 0x00000000003f782f */ /* 0x000fe40003800000 */
[----:B------:R-:W-:-:S02]  /*2c80*/  F2FP.BF16.F32.PACK_AB R120, R121, R120 ;  /* 0x000000787978723e */ /* 0x000fc400000010ff */
[----:B------:R-:W-:Y:S01]  /*2c90*/  LOP3.LUT R3, R2, 0x70, R3, 0xf8, !PT ;  /* 0x0000007002037812 */ /* 0x000fe200078ef803 */
[----:B------:R-:W-:Y:S01]  /*2ca0*/  UMOV UR33, UR54 ;  /* 0x0000003600217c82 */ /* 0x000fe20008000000 */
[----:B------:R-:W-:Y:S01]  /*2cb0*/  ISETP.LT.U32.AND P0, PT, R7, 0x20, P0 ;  /* 0x000000200700780c */ /* 0x000fe20000701070 */
[----:B------:R-:W-:Y:S01]  /*2cc0*/  IMAD.U32 R4, RZ, RZ, UR4 ;  /* 0x00000004ff047e24 */ /* 0x000fe2000f8e00ff */
[----:B------:R-:W-:Y:S01]  /*2cd0*/  LOP3.LUT R3, R3, 0x10, R0, 0x78, !PT ;  /* 0x0000001003037812 */ /* 0x000fe200078e7800 */
[----:B------:R-:W-:Y:S01]  /*2ce0*/  IMAD.SHL.U32 R0, R0, 0x40, RZ ;  /* 0x0000004000007824 */ /* 0x000fe200078e00ff */
[----:B------:R-:W-:Y:S01]  /*2cf0*/  F2FP.BF16.F32.PACK_AB R121, R123, R122 ;  /* 0x0000007a7b79723e */ /* 0x000fe200000010ff */
[----:B------:R-:W-:Y:S01]  /*2d00*/  IMAD.U32 R5, RZ, RZ, UR5 ;  /* 0x00000005ff057e24 */ /* 0x000fe2000f8e00ff */
[----:B------:R-:W-:Y:S01]  /*2d10*/  F2FP.BF16.F32.PACK_AB R88, R89, R88 ;  /* 0x000000585958723e */ /* 0x000fe200000010ff */
[----:B------:R-:W-:Y:S01]  /*2d20*/  UMOV UR34, UR51 ;  /* 0x0000003300227c82 */ /* 0x000fe20008000000 */
[----:B------:R-:W-:-:S02]  /*2d30*/  LOP3.LUT R0, R3, 0x1800, R0, 0xf8, !PT ;  /* 0x0000180003007812 */ /* 0x000fc400078ef800 */
[----:B------:R-:W-:Y:S02]  /*2d40*/  F2FP.BF16.F32.PACK_AB R122, R125, R124 ;  /* 0x0000007c7d7a723e */ /* 0x000fe400000010ff */
[C---:B------:R-:W-:Y:S01]  /*2d50*/  LOP3.LUT R3, R0.reuse, 0x20, RZ, 0x3c, !PT ;  /* 0x0000002000037812 */ /* 0x040fe200078e3cff */
[----:B------:R-:W-:Y:S01]  /*2d60*/  VIADD R2, R0, UR32 ;  /* 0x0000002000027c36 */ /* 0x000fe20008000000 */
[----:B------:R-:W-:Y:S01]  /*2d70*/  F2FP.BF16.F32.PACK_AB R123, R127, R126 ;  /* 0x0000007e7f7b723e */ /* 0x000fe200000010ff */
[----:B------:R-:W-:Y:S01]  /*2d80*/  VOTEU.ANY UP0, P0 ;  /* 0x00000000003f7886 */ /* 0x000fe20000000100 */
[----:B------:R-:W-:Y:S01]  /*2d90*/  F2FP.BF16.F32.PACK_AB R89, R91, R90 ;  /* 0x0000005a5b59723e */ /* 0x000fe200000010ff */
[----:B------:R-:W1:Y:S01]  /*2da0*/  @!P1 SYNCS.CCTL.IV [UR32+0x14000] ;  /* 0x01400000ff0099b1 */ /* 0x000e620008000020 */
[----:B------:R-:W-:Y:S01]  /*2db0*/  F2FP.BF16.F32.PACK_AB R56, R57, R56 ;  /* 0x000000383938723e */ /* 0x000fe200000010ff */
[----:B------:R-:W-:Y:S01]  /*2dc0*/  VIADD R3, R3, UR32 ;  /* 0x0000002003037c36 */ /* 0x000fe20008000000 */
[----:B------:R-:W-:Y:S01]  /*2dd0*/  F2FP.BF16.F32.PACK_AB R90, R93, R92 ;  /* 0x0000005c5d5a723e */ /* 0x000fe200000010ff */
[----:B-1----:R-:W-:Y:S01]  /*2de0*/  STSM.16.M88.4 [R2], R120 ;  /* 0x0000007802007844 */ /* 0x002fe20000000200 */
[----:B------:R-:W-:-:S02]  /*2df0*/  F2FP.BF16.F32.PACK_AB R91, R95, R94 ;  /* 0x0000005e5f5b723e */ /* 0x000fc400000010ff */
[----:B------:R-:W-:Y:S02]  /*2e00*/  F2FP.BF16.F32.PACK_AB R57, R59, R58 ;  /* 0x0000003a3b39723e */ /* 0x000fe400000010ff */
[----:B------:R-:W-:Y:S01]  /*2e10*/  F2FP.BF16.F32.PACK_AB R24, R25, R24 ;  /* 0x000000181918723e */ /* 0x000fe200000010ff */
[----:B------:R-:W-:Y:S01]  /*2e20*/  STSM.16.M88.4 [R2+0x2000], R88 ;  /* 0x0020005802007844 */ /* 0x000fe20000000200 */
[----:B------:R-:W-:Y:S02]  /*2e30*/  F2FP.BF16.F32.PACK_AB R128, R129, R128 ;  /* 0x000000808180723e */ /* 0x000fe400000010ff */
[----:B------:R-:W-:Y:S02]  /*2e40*/  F2FP.BF16.F32.PACK_AB R58, R61, R60 ;  /* 0x0000003c3d3a723e */ /* 0x000fe400000010ff */
[----:B------:R-:W-:Y:S02]  /*2e50*/  F2FP.BF16.F32.PACK_AB R59, R63, R62 ;  /* 0x0000003e3f3b723e */ /* 0x000fe400000010ff */
[----:B------:R-:W-:-:S02]  /*2e60*/  F2FP.BF16.F32.PACK_AB R25, R27, R26 ;  /* 0x0000001a1b19723e */ /* 0x000fc400000010ff */
[----:B------:R-:W-:Y:S01]  /*2e70*/  @P0 R2UR UR4, R4 ;  /* 0x00000000040402ca */ /* 0x000fe200000e0000 */
[----:B------:R-:W-:Y:S01]  /*2e80*/  STSM.16.M88.4 [R2+0x4000], R56 ;  /* 0x0040003802007844 */ /* 0x000fe20000000200 */
[----:B------:R-:W-:Y:S02]  /*2e90*/  F2FP.BF16.F32.PACK_AB R129, R131, R130 ;  /* 0x000000828381723e */ /* 0x000fe400000010ff */
[----:B------:R-:W-:Y:S02]  /*2ea0*/  F2FP.BF16.F32.PACK_AB R96, R97, R96 ;  /* 0x000000606160723e */ /* 0x000fe400000010ff */
[----:B------:R-:W-:Y:S02]  /*2eb0*/  F2FP.BF16.F32.PACK_AB R26, R29, R28 ;  /* 0x0000001c1d1a723e */ /* 0x000fe400000010ff */
[----:B------:R-:W-:Y:S02]  /*2ec0*/  F2FP.BF16.F32.PACK_AB R27, R31, R30 ;  /* 0x0000001e1f1b723e */ /* 0x000fe400000010ff */
[----:B------:R-:W-:-:S02]  /*2ed0*/  LOP3.LUT R4, R0, 0x40, RZ, 0x3c, !PT ;  /* 0x0000004000047812 */ /* 0x000fc400078e3cff */
[----:B------:R-:W-:Y:S01]  /*2ee0*/  F2FP.BF16.F32.PACK_AB R130, R133, R132 ;  /* 0x000000848582723e */ /* 0x000fe200000010ff */
[----:B------:R-:W-:Y:S01]  /*2ef0*/  STSM.16.M88.4 [R2+0x6000], R24 ;  /* 0x0060001802007844 */ /* 0x000fe20000000200 */
[----:B------:R-:W-:Y:S01]  /*2f00*/  F2FP.BF16.F32.PACK_AB R131, R135, R134 ;  /* 0x000000868783723e */ /* 0x000fe200000010ff */
[----:B------:R-:W-:Y:S01]  /*2f10*/  VIADD R4, R4, UR32 ;  /* 0x0000002004047c36 */ /* 0x000fe20008000000 */
[----:B------:R-:W-:Y:S02]  /*2f20*/  F2FP.BF16.F32.PACK_AB R97, R99, R98 ;  /* 0x000000626361723e */ /* 0x000fe400000010ff */
[----:B------:R-:W-:Y:S01]  /*2f30*/  F2FP.BF16.F32.PACK_AB R64, R65, R64 ;  /* 0x000000404140723e */ /* 0x000fe200000010ff */
[----:B------:R-:W-:Y:S01]  /*2f40*/  STSM.16.M88.4 [R3], R128 ;  /* 0x0000008003007844 */ /* 0x000fe20000000200 */
[----:B------:R-:W-:Y:S02]  /*2f50*/  F2FP.BF16.F32.PACK_AB R98, R101, R100 ;  /* 0x000000646562723e */ /* 0x000fe400000010ff */
        /* <DEDUP_REMOVED lines=8> */
[----:B------:R-:W-:Y:S01]  /*2fe0*/  F2FP.BF16.F32.PACK_AB R137, R139, R138 ;  /* 0x0000008a8b89723e */ /* 0x000fe200000010ff */
[----:B------:R-:W-:Y:S01]  /*2ff0*/  STSM.16.M88.4 [R3+0x4000], R64 ;  /* 0x0040004003007844 */ /* 0x000fe20000000200 */
[----:B------:R-:W-:Y:S02]  /*3000*/  F2FP.BF16.F32.PACK_AB R104, R105, R104 ;  /* 0x000000686968723e */ /* 0x000fe400000010ff */
[----:B------:R-:W-:Y:S02]  /*3010*/  F2FP.BF16.F32.PACK_AB R34, R37, R36 ;  /* 0x000000242522723e */ /* 0x000fe400000010ff */
[----:B------:R-:W-:Y:S02]  /*3020*/  F2FP.BF16.F32.PACK_AB R35, R39, R38 ;  /* 0x000000262723723e */ /* 0x000fe400000010ff */
[----:B------:R-:W-:Y:S02]  /*3030*/  LOP3.LUT R0, R0, 0x60, RZ, 0x3c, !PT ;  /* 0x0000006000007812 */ /* 0x000fe400078e3cff */
[----:B------:R-:W-:Y:S01]  /*3040*/  F2FP.BF16.F32.PACK_AB R138, R141, R140 ;  /* 0x0000008c8d8a723e */ /* 0x000fe200000010ff */
[----:B------:R-:W-:Y:S01]  /*3050*/  STSM.16.M88.4 [R3+0x6000], R32 ;  /* 0x0060002003007844 */ /* 0x000fe20000000200 */
[----:B------:R-:W-:Y:S01]  /*3060*/  F2FP.BF16.F32.PACK_AB R139, R143, R142 ;  /* 0x0000008e8f8b723e */ /* 0x000fe200000010ff */
[----:B------:R-:W-:Y:S01]  /*3070*/  VIADD R0, R0, UR32 ;  /* 0x0000002000007c36 */ /* 0x000fe20008000000 */
[----:B------:R-:W-:-:S02]  /*3080*/  F2FP.BF16.F32.PACK_AB R105, R107, R106 ;  /* 0x0000006a6b69723e */ /* 0x000fc400000010ff */
[----:B------:R-:W-:Y:S01]  /*3090*/  F2FP.BF16.F32.PACK_AB R72, R73, R72 ;  /* 0x000000484948723e */ /* 0x000fe200000010ff */
[----:B------:R-:W-:Y:S01]  /*30a0*/  STSM.16.M88.4 [R4], R136 ;  /* 0x0000008804007844 */ /* 0x000fe20000000200 */
[----:B------:R-:W-:Y:S02]  /*30b0*/  F2FP.BF16.F32.PACK_AB R106, R109, R108 ;  /* 0x0000006c6d6a723e */ /* 0x000fe400000010ff */
[----:B------:R-:W-:Y:S02]  /*30c0*/  F2FP.BF16.F32.PACK_AB R107, R111, R110 ;  /* 0x0000006e6f6b723e */ /* 0x000fe400000010ff */
[----:B------:R-:W-:Y:S02]  /*30d0*/  F2FP.BF16.F32.PACK_AB R73, R75, R74 ;  /* 0x0000004a4b49723e */ /* 0x000fe400000010ff */
[----:B------:R-:W-:Y:S01]  /*30e0*/  F2FP.BF16.F32.PACK_AB R40, R41, R40 ;  /* 0x000000282928723e */ /* 0x000fe200000010ff */
[----:B------:R-:W-:Y:S01]  /*30f0*/  STSM.16.M88.4 [R4+0x2000], R104 ;  /* 0x0020006804007844 */ /* 0x000fe20000000200 */
[----:B------:R-:W-:-:S02]  /*3100*/  F2FP.BF16.F32.PACK_AB R144, R145, R144 ;  /* 0x000000909190723e */ /* 0x000fc400000010ff */
[----:B------:R-:W-:Y:S02]  /*3110*/  F2FP.BF16.F32.PACK_AB R74, R77, R76 ;  /* 0x0000004c4d4a723e */ /* 0x000fe400000010ff */
[----:B------:R-:W-:Y:S02]  /*3120*/  F2FP.BF16.F32.PACK_AB R75, R79, R78 ;  /* 0x0000004e4f4b723e */ /* 0x000fe400000010ff */
[----:B------:R-:W-:Y:S02]  /*3130*/  F2FP.BF16.F32.PACK_AB R41, R43, R42 ;  /* 0x0000002a2b29723e */ /* 0x000fe400000010ff */
[----:B------:R-:W-:Y:S01]  /*3140*/  F2FP.BF16.F32.PACK_AB R145, R147, R146 ;  /* 0x000000929391723e */ /* 0x000fe200000010ff */
[----:B------:R-:W-:Y:S01]  /*3150*/  STSM.16.M88.4 [R4+0x4000], R72 ;  /* 0x0040004804007844 */ /* 0x000fe20000000200 */
[----:B------:R-:W-:Y:S02]  /*3160*/  F2FP.BF16.F32.PACK_AB R112, R113, R112 ;  /* 0x000000707170723e */ /* 0x000fe400000010ff */
[----:B------:R-:W-:-:S02]  /*3170*/  F2FP.BF16.F32.PACK_AB R42, R45, R44 ;  /* 0x0000002c2d2a723e */ /* 0x000fc400000010ff */
[----:B------:R-:W-:Y:S02]  /*3180*/  F2FP.BF16.F32.PACK_AB R43, R47, R46 ;  /* 0x0000002e2f2b723e */ /* 0x000fe400000010ff */
[----:B------:R-:W-:Y:S02]  /*3190*/  F2FP.BF16.F32.PACK_AB R146, R149, R148 ;  /* 0x000000949592723e */ /* 0x000fe400000010ff */
[----:B------:R-:W-:Y:S01]  /*31a0*/  F2FP.BF16.F32.PACK_AB R147, R151, R150 ;  /* 0x000000969793723e */ /* 0x000fe200000010ff */
[----:B------:R-:W-:Y:S01]  /*31b0*/  STSM.16.M88.4 [R4+0x6000], R40 ;  /* 0x0060002804007844 */ /* 0x000fe20000000200 */
[----:B------:R-:W-:Y:S02]  /*31c0*/  F2FP.BF16.F32.PACK_AB R113, R115, R114 ;  /* 0x000000727371723e */ /* 0x000fe400000010ff */
[----:B------:R-:W-:Y:S01]  /*31d0*/  F2FP.BF16.F32.PACK_AB R80, R81, R80 ;  /* 0x000000505150723e */ /* 0x000fe200000010ff */
[----:B------:R-:W-:Y:S01]  /*31e0*/  STSM.16.M88.4 [R0], R144 ;  /* 0x0000009000007844 */ /* 0x000fe20000000200 */
[----:B------:R-:W-:-:S02]  /*31f0*/  F2FP.BF16.F32.PACK_AB R114, R117, R116 ;  /* 0x000000747572723e */ /* 0x000fc400000010ff */
[----:B------:R-:W-:Y:S02]  /*3200*/  F2FP.BF16.F32.PACK_AB R115, R119, R118 ;  /* 0x000000767773723e */ /* 0x000fe400000010ff */
[----:B------:R-:W-:Y:S02]  /*3210*/  F2FP.BF16.F32.PACK_AB R81, R83, R82 ;  /* 0x000000525351723e */ /* 0x000fe400000010ff */
[----:B------:R-:W-:Y:S01]  /*3220*/  F2FP.BF16.F32.PACK_AB R48, R49, R48 ;  /* 0x000000303130723e */ /* 0x000fe200000010ff */
[----:B------:R-:W-:Y:S01]  /*3230*/  STSM.16.M88.4 [R0+0x2000], R112 ;  /* 0x0020007000007844 */ /* 0x000fe20000000200 */
[----:B------:R-:W-:Y:S02]  /*3240*/  F2FP.BF16.F32.PACK_AB R82, R85, R84 ;  /* 0x000000545552723e */ /* 0x000fe400000010ff */
[----:B------:R-:W-:Y:S02]  /*3250*/  F2FP.BF16.F32.PACK_AB R83, R87, R86 ;  /* 0x000000565753723e */ /* 0x000fe400000010ff */
[----:B------:R-:W-:-:S02]  /*3260*/  F2FP.BF16.F32.PACK_AB R49, R51, R50 ;  /* 0x000000323331723e */ /* 0x000fc400000010ff */
[----:B------:R-:W-:Y:S01]  /*3270*/  F2FP.BF16.F32.PACK_AB R50, R53, R52 ;  /* 0x000000343532723e */ /* 0x000fe200000010ff */
[----:B------:R-:W-:Y:S01]  /*3280*/  STSM.16.M88.4 [R0+0x4000], R80 ;  /* 0x0040005000007844 */ /* 0x000fe20000000200 */
[----:B------:R-:W-:Y:S02]  /*3290*/  F2FP.BF16.F32.PACK_AB R51, R55, R54 ;  /* 0x000000363733723e */ /* 0x000fe400000010ff */
[----:B------:R-:W-:-:S03]  /*32a0*/  @P0 R2UR UR5, R5 ;  /* 0x00000000050502ca */ /* 0x000fc600000e0000 */
[----:B------:R-:W-:Y:S01]  /*32b0*/  STSM.16.M88.4 [R0+0x6000], R48 ;  /* 0x0060003000007844 */ /* 0x000fe20000000200 */
[----:B------:R1:W-:Y:S06]  /*32c0*/  MEMBAR.ALL.CTA ;  /* 0x0000000000007992 */ /* 0x0003ec0000008000 */
[----:B-1----:R-:W1:Y:S02]  /*32d0*/  FENCE.VIEW.ASYNC.S ;  /* 0x00000000000073c6 */ /* 0x002e640000000000 */
[----:B-1----:R-:W-:Y:S06]  /*32e0*/  BAR.SYNC.DEFER_BLOCKING 0x0 ;  /* 0x0000000000007b1d */ /* 0x002fec0000010000 */
[----:B------:R1:W-:Y:S01]  /*32f0*/  @UP0 UTMASTG.2D [UR32], [UR4] ;  /* 0x00000020040003b5 */ /* 0x0003e20008008000 */
[----:B------:R0:W-:Y:S01]  /*3300*/  UTMACMDFLUSH ;  /* 0x00000000000079b7 */ /* 0x0001e20000000000 */
[----:B------:R-:W-:-:S04]  /*3310*/  DEPBAR.LE SB0, 0x0 ;  /* 0x000080000000791a */ /* 0x000fc80000000000 */
[----:B------:R-:W-:Y:S06]  /*3320*/  BAR.SYNC.DEFER_BLOCKING 0x0 ;  /* 0x0000000000007b1d */ /* 0x000fec0000010000 */
[----:B-1----:R-:W-:Y:S05]  /*3330*/  EXIT ;  /* 0x000000000000794d */ /* 0x002fea0003800000 */
.L_x_48:
[----:B------:R-:W1:Y:S02]  /*3340*/  SYNCS.PHASECHK.TRANS64.TRYWAIT P0, [UR32+0x14000], R9 ;  /* 0x01400009ff0075a7 */ /* 0x000e640008000160 */
[----:B-1----:R-:W-:Y:S05]  /*3350*/  @!P0 BRA `(.L_x_48) ;  /* 0xfffffffc00f88947 */ /* 0x002fea000383ffff */
[----:B------:R-:W-:Y:S05]  /*3360*/  BRA `(.L_x_50) ;  /* 0xfffffff000447947 */ /* 0x000fea000383ffff */
.L_x_51:
[----:B------:R-:W-:-:S00]  /*3370*/  BRA `(.L_x_51) ;  /* 0xfffffffc00fc7947 */ /* 0x000fc0000383ffff */
[----:B------:R-:W-:-:S00]  /*3380*/  NOP ;  /* 0x0000000000007918 */ /* 0x000fc00000000000 */
[----:B------:R-:W-:-:S00]  /*3390*/  NOP ;  /* 0x0000000000007918 */ /* 0x000fc00000000000 */
[----:B------:R-:W-:-:S00]  /*33a0*/  NOP ;  /* 0x0000000000007918 */ /* 0x000fc00000000000 */
[----:B------:R-:W-:-:S00]  /*33b0*/  NOP ;  /* 0x0000000000007918 */ /* 0x000fc00000000000 */
[----:B------:R-:W-:-:S00]  /*33c0*/  NOP ;  /* 0x0000000000007918 */ /* 0x000fc00000000000 */
[----:B------:R-:W-:-:S00]  /*33d0*/  NOP ;  /* 0x0000000000007918 */ /* 0x000fc00000000000 */
[----:B------:R-:W-:-:S00]  /*33e0*/  NOP ;  /* 0x0000000000007918 */ /* 0x000fc00000000000 */
[----:B------:R-:W-:-:S00]  /*33f0*/  NOP ;  /* 0x0000000000007918 */ /* 0x000fc00000000000 */
.L_x_52:


//--------------------- .nv.shared.gluon_wgmma    --------------------------
	.section	.nv.shared.gluon_wgmma,"aw",@nobits
	.sectionflags	@""
	.align	16
	.zero		1024


//--------------------- .nv.shared.reserved.0     --------------------------
	.section	.nv.shared.reserved.0,"aw",@nobits
	.weak		__nv_reservedSMEM_offset_0_alias
	.size		__nv_reservedSMEM_offset_0_alias, 0, 0
	.other		__nv_reservedSMEM_offset_0_alias,@"STO_CUDA_RESERVED_SHARED STV_DEFAULT"
__nv_reservedSMEM_offset_0_alias:
	.zero		0


//--------------------- .nv.constant0.gluon_wgmma --------------------------
	.section	.nv.constant0.gluon_wgmma,"a",@progbits
	.sectionflags	@""
	.align	4
.nv.constant0.gluon_wgmma:
	.zero		608


//--------------------- SYMBOLS --------------------------

	.type		.nv.reservedSmem.offset0,@object
	.size		.nv.reservedSmem.offset0,0x4
